// auto-generated by cutlass_sweep.gemm — config: {"arch": "sm_90", "cluster_m": 1, "cluster_n": 2, "dtype": "e5m2", "stages": 4, "tile_k": 64, "tile_m": 128, "tile_n": 256}
#include "cutlass/cutlass.h"
#include "cutlass/gemm/collective/collective_builder.hpp"
#include "cutlass/gemm/device/gemm_universal_adapter.h"
#include "cutlass/gemm/kernel/gemm_universal.hpp"
#include "cutlass/epilogue/collective/collective_builder.hpp"

using ElemA = cutlass::float_e5m2_t;
using ElemB = cutlass::float_e5m2_t;
using ElemCD = cutlass::float_e5m2_t;
using Acc  = float;
using TileShape    = cute::Shape<cute::_128, cute::_256, cute::_64>;
using ClusterShape = cute::Shape<cute::_1, cute::_2, cute::_1>;

using CollectiveEpilogue = typename cutlass::epilogue::collective::CollectiveBuilder<
    cutlass::arch::Sm90, cutlass::arch::OpClassTensorOp,
    TileShape, ClusterShape,
    cutlass::epilogue::collective::EpilogueTileAuto,
    Acc, Acc,
    ElemCD, cutlass::layout::RowMajor, 128 / cutlass::sizeof_bits<ElemCD>::value,
    ElemCD, cutlass::layout::RowMajor, 128 / cutlass::sizeof_bits<ElemCD>::value,
    cutlass::epilogue::collective::EpilogueScheduleAuto
  >::CollectiveOp;

using CollectiveMainloop = typename cutlass::gemm::collective::CollectiveBuilder<
    cutlass::arch::Sm90, cutlass::arch::OpClassTensorOp,
    ElemA, cutlass::layout::RowMajor, 128 / cutlass::sizeof_bits<ElemA>::value,
    ElemB, cutlass::layout::ColumnMajor, 128 / cutlass::sizeof_bits<ElemB>::value,
    Acc,
    TileShape, ClusterShape,
    cutlass::gemm::collective::StageCount<4>,
    cutlass::gemm::collective::KernelScheduleAuto
  >::CollectiveOp;

using GemmKernel = cutlass::gemm::kernel::GemmUniversal<
    cute::Shape<int,int,int,int>,
    CollectiveMainloop,
    CollectiveEpilogue
>;
using Gemm = cutlass::gemm::device::GemmUniversalAdapter<GemmKernel>;

// Force the device kernel symbol into the cubin without needing a host main.
auto* _anchor = &cutlass::device_kernel<GemmKernel>;


// ===== COMPILED SASS (sm_90a) =====

	.target	sm_90a

	.elftype	@"ET_EXEC"


//--------------------- .note.nv.tkinfo           --------------------------
	.section	.note.nv.tkinfo,"",@"SHT_NOTE"
	.sectionflags	@"SHF_NOTE_NV_TKINFO"
	.tkinfo
        /*0018*/ 	.word	0x00000002
        /*0030*/ 	.string	""
        /*0030*/ 	.string	"ptxas"
        /*0030*/ 	.string	"Cuda compilation tools, release 13.0, V13.0.88"
        /*0030*/ 	.string	"Build cuda_13.0.r13.0/compiler.36424714_0"
        /*0030*/ 	.string	"-arch sm_90a -m 64 "



//--------------------- .note.nv.cuinfo           --------------------------
	.section	.note.nv.cuinfo,"",@"SHT_NOTE"
	.sectionflags	@"SHF_NOTE_NV_CUINFO"
        /*0018*/ 	.short	0x0002
        /*001a*/ 	.short	0x005a
        /*001c*/ 	.short	0x0082
	.zero		2


//--------------------- .nv.info                  --------------------------
	.section	.nv.info,"",@"SHT_CUDA_INFO"
	.align	4


	//----- nvinfo : EIATTR_REGCOUNT
	.align		4
        /*0000*/ 	.byte	0x04, 0x2f
        /*0002*/ 	.short	(.L_12 - .L_11)
	.align		4
.L_11:
        /*0004*/ 	.word	index@(_ZN7cutlass13device_kernelINS_4gemm6kernel13GemmUniversalIN4cute5tupleIJiiiiEEENS1_10collective13CollectiveMmaINS1_37MainloopSm90TmaGmmaWarpSpecializedFP8ILi4ENS5_IJNS4_1CILi1EEENSA_ILi2EEESB_EEENS1_35KernelTmaWarpSpecializedCooperativeEEENS5_IJNSA_ILi128EEENSA_ILi256EEENSA_ILi64EEEEEENS_12float_e5m2_tENS5_IJlSB_lEEESK_SL_NS4_8TiledMMAINS4_8MMA_AtomIJNS4_4SM904GMMA31MMA_64x256x32_F32E5M2E5M2_SS_TNILNSP_7ScaleInE1ELSR_1EEEEEENS4_6LayoutINS5_IJSC_SB_SB_EEENS5_IJSB_NSA_ILi0EEESW_EEEEENS5_IJNS4_10UnderscoreESZ_SZ_EEEEENS4_23SM90_TMA_LOAD_MULTICASTENS4_14ComposedLayoutINS4_7SwizzleILi2ELi4ELi3EEENS4_18smem_ptr_flag_bitsILi8EEENSU_INS5_IJNSA_ILi8EEESI_EEENS5_IJSI_SB_EEEEEEEvNS4_8identityENS4_13SM90_TMA_LOADES1C_vS1D_EENS_8epilogue10collective6detail29Sm90TmaWarpSpecializedAdapterINS1H_15DefaultEpilogueISK_SL_SL_NS1G_6thread17LinearCombinationISK_Li1EffLNS1L_9ScaleType4KindE0ELNS_15FloatRoundStyleE2ESK_EENS1_15EpilogueDefaultEEEEEvvEEEEvNT_6ParamsE)
        /*0008*/ 	.word	0x000000a8


	//----- nvinfo : EIATTR_FRAME_SIZE
	.align		4
.L_12:
        /*000c*/ 	.byte	0x04, 0x11
        /*000e*/ 	.short	(.L_14 - .L_13)
	.align		4
.L_13:
        /*0010*/ 	.word	index@(_ZN7cutlass13device_kernelINS_4gemm6kernel13GemmUniversalIN4cute5tupleIJiiiiEEENS1_10collective13CollectiveMmaINS1_37MainloopSm90TmaGmmaWarpSpecializedFP8ILi4ENS5_IJNS4_1CILi1EEENSA_ILi2EEESB_EEENS1_35KernelTmaWarpSpecializedCooperativeEEENS5_IJNSA_ILi128EEENSA_ILi256EEENSA_ILi64EEEEEENS_12float_e5m2_tENS5_IJlSB_lEEESK_SL_NS4_8TiledMMAINS4_8MMA_AtomIJNS4_4SM904GMMA31MMA_64x256x32_F32E5M2E5M2_SS_TNILNSP_7ScaleInE1ELSR_1EEEEEENS4_6LayoutINS5_IJSC_SB_SB_EEENS5_IJSB_NSA_ILi0EEESW_EEEEENS5_IJNS4_10UnderscoreESZ_SZ_EEEEENS4_23SM90_TMA_LOAD_MULTICASTENS4_14ComposedLayoutINS4_7SwizzleILi2ELi4ELi3EEENS4_18smem_ptr_flag_bitsILi8EEENSU_INS5_IJNSA_ILi8EEESI_EEENS5_IJSI_SB_EEEEEEEvNS4_8identityENS4_13SM90_TMA_LOADES1C_vS1D_EENS_8epilogue10collective6detail29Sm90TmaWarpSpecializedAdapterINS1H_15DefaultEpilogueISK_SL_SL_NS1G_6thread17LinearCombinationISK_Li1EffLNS1L_9ScaleType4KindE0ELNS_15FloatRoundStyleE2ESK_EENS1_15EpilogueDefaultEEEEEvvEEEEvNT_6ParamsE)
        /*0014*/ 	.word	0x00000100


	//----- nvinfo : EIATTR_MIN_STACK_SIZE
	.align		4
.L_14:
        /*0018*/ 	.byte	0x04, 0x12
        /*001a*/ 	.short	(.L_16 - .L_15)
	.align		4
.L_15:
        /*001c*/ 	.word	index@(_ZN7cutlass13device_kernelINS_4gemm6kernel13GemmUniversalIN4cute5tupleIJiiiiEEENS1_10collective13CollectiveMmaINS1_37MainloopSm90TmaGmmaWarpSpecializedFP8ILi4ENS5_IJNS4_1CILi1EEENSA_ILi2EEESB_EEENS1_35KernelTmaWarpSpecializedCooperativeEEENS5_IJNSA_ILi128EEENSA_ILi256EEENSA_ILi64EEEEEENS_12float_e5m2_tENS5_IJlSB_lEEESK_SL_NS4_8TiledMMAINS4_8MMA_AtomIJNS4_4SM904GMMA31MMA_64x256x32_F32E5M2E5M2_SS_TNILNSP_7ScaleInE1ELSR_1EEEEEENS4_6LayoutINS5_IJSC_SB_SB_EEENS5_IJSB_NSA_ILi0EEESW_EEEEENS5_IJNS4_10UnderscoreESZ_SZ_EEEEENS4_23SM90_TMA_LOAD_MULTICASTENS4_14ComposedLayoutINS4_7SwizzleILi2ELi4ELi3EEENS4_18smem_ptr_flag_bitsILi8EEENSU_INS5_IJNSA_ILi8EEESI_EEENS5_IJSI_SB_EEEEEEEvNS4_8identityENS4_13SM90_TMA_LOADES1C_vS1D_EENS_8epilogue10collective6detail29Sm90TmaWarpSpecializedAdapterINS1H_15DefaultEpilogueISK_SL_SL_NS1G_6thread17LinearCombinationISK_Li1EffLNS1L_9ScaleType4KindE0ELNS_15FloatRoundStyleE2ESK_EENS1_15EpilogueDefaultEEEEEvvEEEEvNT_6ParamsE)
        /*0020*/ 	.word	0x00000100
.L_16:


//--------------------- .nv.compat                --------------------------
	.section	.nv.compat,"",@"SHT_CUDA_COMPAT_INFO"
	.align	4
        /*0000*/ 	.byte	0x02, 0x09, 0x01, 0x00, 0x02, 0x02, 0x04, 0x00, 0x02, 0x05, 0x05, 0x00, 0x03, 0x07, 0x01, 0x01
        /*0010*/ 	.byte	0x02, 0x03, 0x01, 0x00, 0x02, 0x06, 0x01, 0x00, 0x04, 0x0b, 0x08, 0x00, 0x00, 0x00, 0x00, 0x00
        /*0020*/ 	.byte	0x00, 0x00, 0x00, 0x00


//--------------------- .nv.info._ZN7cutlass13device_kernelINS_4gemm6kernel13GemmUniversalIN4cute5tupleIJiiiiEEENS1_10collective13CollectiveMmaINS1_37MainloopSm90TmaGmmaWarpSpecializedFP8ILi4ENS5_IJNS4_1CILi1EEENSA_ILi2EEESB_EEENS1_35KernelTmaWarpSpecializedCooperativeEEENS5_IJNSA_ILi128EEENSA_ILi256EEENSA_ILi64EEEEEENS_12float_e5m2_tENS5_IJlSB_lEEESK_SL_NS4_8TiledMMAINS4_8MMA_AtomIJNS4_4SM904GMMA31MMA_64x256x32_F32E5M2E5M2_SS_TNILNSP_7ScaleInE1ELSR_1EEEEEENS4_6LayoutINS5_IJSC_SB_SB_EEENS5_IJSB_NSA_ILi0EEESW_EEEEENS5_IJNS4_10UnderscoreESZ_SZ_EEEEENS4_23SM90_TMA_LOAD_MULTICASTENS4_14ComposedLayoutINS4_7SwizzleILi2ELi4ELi3EEENS4_18smem_ptr_flag_bitsILi8EEENSU_INS5_IJNSA_ILi8EEESI_EEENS5_IJSI_SB_EEEEEEEvNS4_8identityENS4_13SM90_TMA_LOADES1C_vS1D_EENS_8epilogue10collective6detail29Sm90TmaWarpSpecializedAdapterINS1H_15DefaultEpilogueISK_SL_SL_NS1G_6thread17LinearCombinationISK_Li1EffLNS1L_9ScaleType4KindE0ELNS_15FloatRoundStyleE2ESK_EENS1_15EpilogueDefaultEEEEEvvEEEEvNT_6ParamsE --------------------------
	.section	.nv.info._ZN7cutlass13device_kernelINS_4gemm6kernel13GemmUniversalIN4cute5tupleIJiiiiEEENS1_10collective13CollectiveMmaINS1_37MainloopSm90TmaGmmaWarpSpecializedFP8ILi4ENS5_IJNS4_1CILi1EEENSA_ILi2EEESB_EEENS1_35KernelTmaWarpSpecializedCooperativeEEENS5_IJNSA_ILi128EEENSA_ILi256EEENSA_ILi64EEEEEENS_12float_e5m2_tENS5_IJlSB_lEEESK_SL_NS4_8TiledMMAINS4_8MMA_AtomIJNS4_4SM904GMMA31MMA_64x256x32_F32E5M2E5M2_SS_TNILNSP_7ScaleInE1ELSR_1EEEEEENS4_6LayoutINS5_IJSC_SB_SB_EEENS5_IJSB_NSA_ILi0EEESW_EEEEENS5_IJNS4_10UnderscoreESZ_SZ_EEEEENS4_23SM90_TMA_LOAD_MULTICASTENS4_14ComposedLayoutINS4_7SwizzleILi2ELi4ELi3EEENS4_18smem_ptr_flag_bitsILi8EEENSU_INS5_IJNSA_ILi8EEESI_EEENS5_IJSI_SB_EEEEEEEvNS4_8identityENS4_13SM90_TMA_LOADES1C_vS1D_EENS_8epilogue10collective6detail29Sm90TmaWarpSpecializedAdapterINS1H_15DefaultEpilogueISK_SL_SL_NS1G_6thread17LinearCombinationISK_Li1EffLNS1L_9ScaleType4KindE0ELNS_15FloatRoundStyleE2ESK_EENS1_15EpilogueDefaultEEEEEvvEEEEvNT_6ParamsE,"",@"SHT_CUDA_INFO"
	.sectionflags	@""
	.align	4


	//----- nvinfo : EIATTR_CUDA_API_VERSION
	.align		4
        /*0000*/ 	.byte	0x04, 0x37
        /*0002*/ 	.short	(.L_18 - .L_17)
.L_17:
        /*0004*/ 	.word	0x00000082


	//----- nvinfo : EIATTR_KPARAM_INFO
	.align		4
.L_18:
        /*0008*/ 	.byte	0x04, 0x17
        /*000a*/ 	.short	(.L_20 - .L_19)
.L_19:
        /*000c*/ 	.word	0x00000000
        /*0010*/ 	.short	0x0000
        /*0012*/ 	.short	0x0070
        /*0014*/ 	.byte	0x00, 0xf0, 0x01, 0x10


	//----- nvinfo : EIATTR_SPARSE_MMA_MASK
	.align		4
.L_20:
        /*0018*/ 	.byte	0x03, 0x50
        /*001a*/ 	.short	0x0000


	//----- nvinfo : EIATTR_MAXREG_COUNT
	.align		4
        /*001c*/ 	.byte	0x03, 0x1b
        /*001e*/ 	.short	0x00a8


	//----- nvinfo : EIATTR_NUM_BARRIERS
	.align		4
        /*0020*/ 	.byte	0x02, 0x4c
        /*0022*/ 	.byte	0x01
	.zero		1


	//----- nvinfo : EIATTR_ANNOTATIONS
	.align		4
        /*0024*/ 	.byte	0x04, 0x55
        /*0026*/ 	.short	(.L_22 - .L_21)


	//   ....[0]....
.L_21:
        /*0028*/ 	.word	0x00000001
        /*002c*/ 	.byte	0x70, 0x06, 0x00, 0x00, 0x01, 0x00, 0x00, 0x00, 0xa0, 0x08, 0x00, 0x00, 0x01, 0x00, 0x00, 0x00
        /* <DEDUP_REMOVED lines=195> */
        /*0c6c*/ 	.byte	0x00, 0x02, 0x01, 0x00, 0x01, 0x00, 0x00, 0x00, 0x50, 0x02, 0x01, 0x00


	//----- nvinfo : EIATTR_MERCURY_ISA_VERSION
	.align		4
.L_22:
        /*0c78*/ 	.byte	0x03, 0x5f
        /*0c7a*/ 	.short	0x0101


	//----- nvinfo : EIATTR_INT_WARP_WIDE_INSTR_OFFSETS
	.align		4
        /*0c7c*/ 	.byte	0x04, 0x31
        /*0c7e*/ 	.short	(.L_24 - .L_23)


	//   ....[0]....
.L_23:
        /*0c80*/ 	.word	0x00000530


	//   ....[1]....
        /*0c84*/ 	.word	0x00000550


	//   ....[2]....
        /*0c88*/ 	.word	0x000006a0


	//   ....[3]....
        /*0c8c*/ 	.word	0x00005160


	//----- nvinfo : EIATTR_COOP_GROUP_MASK_REGIDS
	.align		4
.L_24:
        /*0c90*/ 	.byte	0x04, 0x29
        /*0c92*/ 	.short	(.L_26 - .L_25)


	//   ....[0]....
.L_25:
        /*0c94*/ 	.word	0xffffffff


	//   ....[1]....
        /*0c98*/ 	.word	0xffffffff


	//   ....[2]....
        /*0c9c*/ 	.word	0xffffffff


	//   ....[3]....
        /*0ca0*/ 	.word	0xffffffff


	//   ....[4]....
        /*0ca4*/ 	.word	0xffffffff


	//   ....[5]....
        /*0ca8*/ 	.word	0xffffffff


	//----- nvinfo : EIATTR_COOP_GROUP_INSTR_OFFSETS
	.align		4
.L_26:
        /*0cac*/ 	.byte	0x04, 0x28
        /*0cae*/ 	.short	(.L_28 - .L_27)


	//   ....[0]....
.L_27:
        /*0cb0*/ 	.word	0x00000070


	//   ....[1]....
        /*0cb4*/ 	.word	0x00000080


	//   ....[2]....
        /*0cb8*/ 	.word	0x000001a0


	//   ....[3]....
        /*0cbc*/ 	.word	0x000003c0


	//   ....[4]....
        /*0cc0*/ 	.word	0x000007b0


	//   ....[5]....
        /*0cc4*/ 	.word	0x00001530


	//----- nvinfo : EIATTR_REG_RECONFIG
	.align		4
.L_28:
        /*0cc8*/ 	.byte	0x01, 0x54
	.zero		2


	//----- nvinfo : EIATTR_MBARRIER_INSTR_OFFSETS
	.align		4
        /*0ccc*/ 	.byte	0x04, 0x39
        /*0cce*/ 	.short	(.L_30 - .L_29)


	//   ....[0]....
.L_29:
        /*0cd0*/ 	.word	0x00000320
        /*0cd4*/ 	.word	0x000000ff
        /*0cd8*/ 	.word	0x00000000
        /*0cdc*/ 	.short	0x0100
        /*0cde*/ 	.byte	0x09
	.zero		1


	//   ....[1]....
        /*0ce0*/ 	.word	0x00000330
        /*0ce4*/ 	.word	0x000000ff
        /*0ce8*/ 	.word	0x00000020
        /*0cec*/ 	.short	0x0100
        /*0cee*/ 	.byte	0x09
	.zero		1


	//   ....[2]....
        /*0cf0*/ 	.word	0x00000340
        /*0cf4*/ 	.word	0x000000ff
        /*0cf8*/ 	.word	0x00000008
        /*0cfc*/ 	.short	0x0100
        /*0cfe*/ 	.byte	0x09
	.zero		1


	//   ....[3]....
        /*0d00*/ 	.word	0x00000350
        /*0d04*/ 	.word	0x000000ff
        /*0d08*/ 	.word	0x00000028
        /*0d0c*/ 	.short	0x0100
        /*0d0e*/ 	.byte	0x09
	.zero		1


	//   ....[4]....
        /*0d10*/ 	.word	0x00000360
        /*0d14*/ 	.word	0x000000ff
        /*0d18*/ 	.word	0x00000010
        /*0d1c*/ 	.short	0x0100
        /*0d1e*/ 	.byte	0x09
	.zero		1


	//   ....[5]....
        /*0d20*/ 	.word	0x00000370
        /*0d24*/ 	.word	0x000000ff
        /*0d28*/ 	.word	0x00000030
        /*0d2c*/ 	.short	0x0100
        /*0d2e*/ 	.byte	0x09
	.zero		1


	//   ....[6]....
        /*0d30*/ 	.word	0x00000380
        /*0d34*/ 	.word	0x000000ff
        /*0d38*/ 	.word	0x00000018
        /*0d3c*/ 	.short	0x0100
        /*0d3e*/ 	.byte	0x09
	.zero		1


	//   ....[7]....
        /*0d40*/ 	.word	0x00000390
        /*0d44*/ 	.word	0x000000ff
        /*0d48*/ 	.word	0x00000038
        /*0d4c*/ 	.short	0x0100
        /*0d4e*/ 	.byte	0x09
	.zero		1


	//   ....[8]....
        /*0d50*/ 	.word	0x00000730
        /*0d54*/ 	.word	0x000000ff
        /*0d58*/ 	.word	0x00000050
        /*0d5c*/ 	.short	0x0100
        /*0d5e*/ 	.byte	0x06
	.zero		1


	//   ....[9]....
        /*0d60*/ 	.word	0x00000760
        /*0d64*/ 	.word	0x000000ff
        /*0d68*/ 	.word	0x00000058
        /*0d6c*/ 	.short	0x0100
        /*0d6e*/ 	.byte	0x06
	.zero		1


	//   ....[10]....
        /*0d70*/ 	.word	0x00001d40
        /*0d74*/ 	.word	0x000000ff
        /*0d78*/ 	.word	0x00000000
        /*0d7c*/ 	.short	0x010a
        /*0d7e*/ 	.byte	0x06
	.zero		1


	//   ....[11]....
        /*0d80*/ 	.word	0x00001d80
        /*0d84*/ 	.word	0x000000ff
        /*0d88*/ 	.word	0x00000000
        /*0d8c*/ 	.short	0x010a
        /*0d8e*/ 	.byte	0x06
	.zero		1


	//   ....[12]....
        /*0d90*/ 	.word	0x00002f90
        /*0d94*/ 	.word	0x000000ff
        /*0d98*/ 	.word	0x00000000
        /*0d9c*/ 	.short	0x010a
        /*0d9e*/ 	.byte	0x09
	.zero		1


	//   ....[13]....
        /*0da0*/ 	.word	0x00002fd0
        /*0da4*/ 	.word	0x000000ff
        /*0da8*/ 	.word	0x00000000
        /*0dac*/ 	.short	0x010a
        /*0dae*/ 	.byte	0x09
	.zero		1


	//   ....[14]....
        /*0db0*/ 	.word	0x00004030
        /*0db4*/ 	.word	0x000000e5
        /*0db8*/ 	.word	0x00000000
        /*0dbc*/ 	.short	0x0101
        /*0dbe*/ 	.byte	0x3f
	.zero		1


	//   ....[15]....
        /*0dc0*/ 	.word	0x00005220
        /*0dc4*/ 	.word	0x00000018
        /*0dc8*/ 	.word	0x00000000
        /*0dcc*/ 	.short	0x0101
        /*0dce*/ 	.byte	0x3f
	.zero		1


	//   ....[16]....
        /*0dd0*/ 	.word	0x0000f440
        /*0dd4*/ 	.word	0x00000005
        /*0dd8*/ 	.word	0x00000020
        /*0ddc*/ 	.short	0x010a
        /*0dde*/ 	.byte	0x3f
	.zero		1


	//   ....[17]....
        /*0de0*/ 	.word	0x0000f890
        /*0de4*/ 	.word	0x00000003
        /*0de8*/ 	.word	0x00000058
        /*0dec*/ 	.short	0x0101
        /*0dee*/ 	.byte	0x3f
	.zero		1


	//   ....[18]....
        /*0df0*/ 	.word	0x0000ffa0
        /*0df4*/ 	.word	0x00000005
        /*0df8*/ 	.word	0x00000000
        /*0dfc*/ 	.short	0x010a
        /*0dfe*/ 	.byte	0x3f
	.zero		1


	//   ....[19]....
        /*0e00*/ 	.word	0x00010020
        /*0e04*/ 	.word	0x00000007
        /*0e08*/ 	.word	0x00000000
        /*0e0c*/ 	.short	0x010a
        /*0e0e*/ 	.byte	0x3f
	.zero		1


	//   ....[20]....
        /*0e10*/ 	.word	0x000100b0
        /*0e14*/ 	.word	0x00000006
        /*0e18*/ 	.word	0x00000000
        /*0e1c*/ 	.short	0x010a
        /*0e1e*/ 	.byte	0x3f
	.zero		1


	//   ....[21]....
        /*0e20*/ 	.word	0x00010140
        /*0e24*/ 	.word	0x00000003
        /*0e28*/ 	.word	0x00000000
        /*0e2c*/ 	.short	0x010a
        /*0e2e*/ 	.byte	0x3f
	.zero		1


	//   ....[22]....
        /*0e30*/ 	.word	0x000101b0
        /*0e34*/ 	.word	0x00000003
        /*0e38*/ 	.word	0x00000000
        /*0e3c*/ 	.short	0x010a
        /*0e3e*/ 	.byte	0x3f
	.zero		1


	//   ....[23]....
        /*0e40*/ 	.word	0x00010220
        /*0e44*/ 	.word	0x00000000
        /*0e48*/ 	.word	0x00000000
        /*0e4c*/ 	.short	0x010a
        /*0e4e*/ 	.byte	0x3f
	.zero		1


	//   ....[24]....
        /*0e50*/ 	.word	0x00010300
        /*0e54*/ 	.word	0x00000005
        /*0e58*/ 	.word	0x00000020
        /*0e5c*/ 	.short	0x010a
        /*0e5e*/ 	.byte	0x3f
	.zero		1


	//   ....[25]....
        /*0e60*/ 	.word	0x000103d0
        /*0e64*/ 	.word	0x00000005
        /*0e68*/ 	.word	0x00000000
        /*0e6c*/ 	.short	0x010a
        /*0e6e*/ 	.byte	0x3f
	.zero		1


	//   ....[26]....
        /*0e70*/ 	.word	0x00010420
        /*0e74*/ 	.word	0x00000007
        /*0e78*/ 	.word	0x00000000
        /*0e7c*/ 	.short	0x010a
        /*0e7e*/ 	.byte	0x3f
	.zero		1


	//   ....[27]....
        /*0e80*/ 	.word	0x00010470
        /*0e84*/ 	.word	0x00000006
        /*0e88*/ 	.word	0x00000000
        /*0e8c*/ 	.short	0x010a
        /*0e8e*/ 	.byte	0x3f
	.zero		1


	//----- nvinfo : EIATTR_NUM_MBARRIERS
	.align		4
.L_30:
        /*0e90*/ 	.byte	0x03, 0x38
        /*0e92*/ 	.short	0x000a


	//----- nvinfo : EIATTR_EXIT_INSTR_OFFSETS
	.align		4
        /*0e94*/ 	.byte	0x04, 0x1c
        /*0e96*/ 	.short	(.L_32 - .L_31)


	//   ....[0]....
.L_31:
        /*0e98*/ 	.word	0x00000940


	//   ....[1]....
        /*0e9c*/ 	.word	0x000011d0


	//   ....[2]....
        /*0ea0*/ 	.word	0x0000eb30


	//   ....[3]....
        /*0ea4*/ 	.word	0x0000f0c0


	//   ....[4]....
        /*0ea8*/ 	.word	0x00010190


	//----- nvinfo : EIATTR_MAX_THREADS
	.align		4
.L_32:
        /*0eac*/ 	.byte	0x04, 0x05
        /*0eae*/ 	.short	(.L_34 - .L_33)
.L_33:
        /*0eb0*/ 	.word	0x00000180
        /*0eb4*/ 	.word	0x00000001
        /*0eb8*/ 	.word	0x00000001


	//----- nvinfo : EIATTR_CRS_STACK_SIZE
	.align		4
.L_34:
        /*0ebc*/ 	.byte	0x04, 0x1e
        /*0ebe*/ 	.short	(.L_36 - .L_35)
.L_35:
        /*0ec0*/ 	.word	0x00000000


	//----- nvinfo : EIATTR_CBANK_PARAM_SIZE
	.align		4
.L_36:
        /*0ec4*/ 	.byte	0x03, 0x19
        /*0ec6*/ 	.short	0x0470


	//----- nvinfo : EIATTR_PARAM_CBANK
	.align		4
        /*0ec8*/ 	.byte	0x04, 0x0a
        /*0eca*/ 	.short	(.L_38 - .L_37)
	.align		4
.L_37:
        /*0ecc*/ 	.word	index@(.nv.constant0._ZN7cutlass13device_kernelINS_4gemm6kernel13GemmUniversalIN4cute5tupleIJiiiiEEENS1_10collective13CollectiveMmaINS1_37MainloopSm90TmaGmmaWarpSpecializedFP8ILi4ENS5_IJNS4_1CILi1EEENSA_ILi2EEESB_EEENS1_35KernelTmaWarpSpecializedCooperativeEEENS5_IJNSA_ILi128EEENSA_ILi256EEENSA_ILi64EEEEEENS_12float_e5m2_tENS5_IJlSB_lEEESK_SL_NS4_8TiledMMAINS4_8MMA_AtomIJNS4_4SM904GMMA31MMA_64x256x32_F32E5M2E5M2_SS_TNILNSP_7ScaleInE1ELSR_1EEEEEENS4_6LayoutINS5_IJSC_SB_SB_EEENS5_IJSB_NSA_ILi0EEESW_EEEEENS5_IJNS4_10UnderscoreESZ_SZ_EEEEENS4_23SM90_TMA_LOAD_MULTICASTENS4_14ComposedLayoutINS4_7SwizzleILi2ELi4ELi3EEENS4_18smem_ptr_flag_bitsILi8EEENSU_INS5_IJNSA_ILi8EEESI_EEENS5_IJSI_SB_EEEEEEEvNS4_8identityENS4_13SM90_TMA_LOADES1C_vS1D_EENS_8epilogue10collective6detail29Sm90TmaWarpSpecializedAdapterINS1H_15DefaultEpilogueISK_SL_SL_NS1G_6thread17LinearCombinationISK_Li1EffLNS1L_9ScaleType4KindE0ELNS_15FloatRoundStyleE2ESK_EENS1_15EpilogueDefaultEEEEEvvEEEEvNT_6ParamsE)
        /*0ed0*/ 	.short	0x0210
        /*0ed2*/ 	.short	0x0470


	//----- nvinfo : EIATTR_SW_WAR
	.align		4
.L_38:
        /*0ed4*/ 	.byte	0x04, 0x36
        /*0ed6*/ 	.short	(.L_40 - .L_39)
.L_39:
        /*0ed8*/ 	.word	0x00000008
.L_40:


//--------------------- .nv.callgraph             --------------------------
	.section	.nv.callgraph,"",@"SHT_CUDA_CALLGRAPH"
	.align	4
	.sectionentsize	8
	.align		4
        /*0000*/ 	.word	0x00000000
	.align		4
        /*0004*/ 	.word	0xffffffff
	.align		4
        /*0008*/ 	.word	0x00000000
	.align		4
        /*000c*/ 	.word	0xfffffffe
	.align		4
        /*0010*/ 	.word	0x00000000
	.align		4
        /*0014*/ 	.word	0xfffffffd
	.align		4
        /*0018*/ 	.word	0x00000000
	.align		4
        /*001c*/ 	.word	0xfffffffc


//--------------------- .nv.constant4             --------------------------
	.section	.nv.constant4,"a",@progbits
	.align	8
	.align		8
.nv.constant4:
        /*0000*/ 	.dword	_ZN39_INTERNAL_c7d367f6_4_k_cu_cf6849b7_46124cuda3std3__45__cpo5beginE
	.align		8
        /*0008*/ 	.dword	_ZN39_INTERNAL_c7d367f6_4_k_cu_cf6849b7_46124cuda3std3__45__cpo3endE
	.align		8
        /*0010*/ 	.dword	_ZN39_INTERNAL_c7d367f6_4_k_cu_cf6849b7_46124cuda3std3__45__cpo6cbeginE
	.align		8
        /*0018*/ 	.dword	_ZN39_INTERNAL_c7d367f6_4_k_cu_cf6849b7_46124cuda3std3__45__cpo4cendE
	.align		8
        /*0020*/ 	.dword	_ZN39_INTERNAL_c7d367f6_4_k_cu_cf6849b7_46124cuda3std3__441_GLOBAL__N__c7d367f6_4_k_cu_cf6849b7_46126ignoreE
	.align		8
        /*0028*/ 	.dword	_ZN39_INTERNAL_c7d367f6_4_k_cu_cf6849b7_46124cuda3std3__419piecewise_constructE
	.align		8
        /*0030*/ 	.dword	_ZN39_INTERNAL_c7d367f6_4_k_cu_cf6849b7_46124cuda3std3__48in_placeE
	.align		8
        /*0038*/ 	.dword	_ZN39_INTERNAL_c7d367f6_4_k_cu_cf6849b7_46124cuda3std6ranges3__45__cpo4swapE
	.align		8
        /*0040*/ 	.dword	_ZN39_INTERNAL_c7d367f6_4_k_cu_cf6849b7_46124cuda3std6ranges3__45__cpo9iter_moveE
	.align		8
        /*0048*/ 	.dword	_ZN39_INTERNAL_c7d367f6_4_k_cu_cf6849b7_46124cute7productE
	.align		8
        /*0050*/ 	.dword	_ZN39_INTERNAL_c7d367f6_4_k_cu_cf6849b7_46124cute1_E


//--------------------- .text._ZN7cutlass13device_kernelINS_4gemm6kernel13GemmUniversalIN4cute5tupleIJiiiiEEENS1_10collective13CollectiveMmaINS1_37MainloopSm90TmaGmmaWarpSpecializedFP8ILi4ENS5_IJNS4_1CILi1EEENSA_ILi2EEESB_EEENS1_35KernelTmaWarpSpecializedCooperativeEEENS5_IJNSA_ILi128EEENSA_ILi256EEENSA_ILi64EEEEEENS_12float_e5m2_tENS5_IJlSB_lEEESK_SL_NS4_8TiledMMAINS4_8MMA_AtomIJNS4_4SM904GMMA31MMA_64x256x32_F32E5M2E5M2_SS_TNILNSP_7ScaleInE1ELSR_1EEEEEENS4_6LayoutINS5_IJSC_SB_SB_EEENS5_IJSB_NSA_ILi0EEESW_EEEEENS5_IJNS4_10UnderscoreESZ_SZ_EEEEENS4_23SM90_TMA_LOAD_MULTICASTENS4_14ComposedLayoutINS4_7SwizzleILi2ELi4ELi3EEENS4_18smem_ptr_flag_bitsILi8EEENSU_INS5_IJNSA_ILi8EEESI_EEENS5_IJSI_SB_EEEEEEEvNS4_8identityENS4_13SM90_TMA_LOADES1C_vS1D_EENS_8epilogue10collective6detail29Sm90TmaWarpSpecializedAdapterINS1H_15DefaultEpilogueISK_SL_SL_NS1G_6thread17LinearCombinationISK_Li1EffLNS1L_9ScaleType4KindE0ELNS_15FloatRoundStyleE2ESK_EENS1_15EpilogueDefaultEEEEEvvEEEEvNT_6ParamsE --------------------------
	.section	.text._ZN7cutlass13device_kernelINS_4gemm6kernel13GemmUniversalIN4cute5tupleIJiiiiEEENS1_10collective13CollectiveMmaINS1_37MainloopSm90TmaGmmaWarpSpecializedFP8ILi4ENS5_IJNS4_1CILi1EEENSA_ILi2EEESB_EEENS1_35KernelTmaWarpSpecializedCooperativeEEENS5_IJNSA_ILi128EEENSA_ILi256EEENSA_ILi64EEEEEENS_12float_e5m2_tENS5_IJlSB_lEEESK_SL_NS4_8TiledMMAINS4_8MMA_AtomIJNS4_4SM904GMMA31MMA_64x256x32_F32E5M2E5M2_SS_TNILNSP_7ScaleInE1ELSR_1EEEEEENS4_6LayoutINS5_IJSC_SB_SB_EEENS5_IJSB_NSA_ILi0EEESW_EEEEENS5_IJNS4_10UnderscoreESZ_SZ_EEEEENS4_23SM90_TMA_LOAD_MULTICASTENS4_14ComposedLayoutINS4_7SwizzleILi2ELi4ELi3EEENS4_18smem_ptr_flag_bitsILi8EEENSU_INS5_IJNSA_ILi8EEESI_EEENS5_IJSI_SB_EEEEEEEvNS4_8identityENS4_13SM90_TMA_LOADES1C_vS1D_EENS_8epilogue10collective6detail29Sm90TmaWarpSpecializedAdapterINS1H_15DefaultEpilogueISK_SL_SL_NS1G_6thread17LinearCombinationISK_Li1EffLNS1L_9ScaleType4KindE0ELNS_15FloatRoundStyleE2ESK_EENS1_15EpilogueDefaultEEEEEvvEEEEvNT_6ParamsE,"ax",@progbits
	.align	128
.text._ZN7cutlass13device_kernelINS_4gemm6kernel13GemmUniversalIN4cute5tupleIJiiiiEEENS1_10collective13CollectiveMmaINS1_37MainloopSm90TmaGmmaWarpSpecializedFP8ILi4ENS5_IJNS4_1CILi1EEENSA_ILi2EEESB_EEENS1_35KernelTmaWarpSpecializedCooperativeEEENS5_IJNSA_ILi128EEENSA_ILi256EEENSA_ILi64EEEEEENS_12float_e5m2_tENS5_IJlSB_lEEESK_SL_NS4_8TiledMMAINS4_8MMA_AtomIJNS4_4SM904GMMA31MMA_64x256x32_F32E5M2E5M2_SS_TNILNSP_7ScaleInE1ELSR_1EEEEEENS4_6LayoutINS5_IJSC_SB_SB_EEENS5_IJSB_NSA_ILi0EEESW_EEEEENS5_IJNS4_10UnderscoreESZ_SZ_EEEEENS4_23SM90_TMA_LOAD_MULTICASTENS4_14ComposedLayoutINS4_7SwizzleILi2ELi4ELi3EEENS4_18smem_ptr_flag_bitsILi8EEENSU_INS5_IJNSA_ILi8EEESI_EEENS5_IJSI_SB_EEEEEEEvNS4_8identityENS4_13SM90_TMA_LOADES1C_vS1D_EENS_8epilogue10collective6detail29Sm90TmaWarpSpecializedAdapterINS1H_15DefaultEpilogueISK_SL_SL_NS1G_6thread17LinearCombinationISK_Li1EffLNS1L_9ScaleType4KindE0ELNS_15FloatRoundStyleE2ESK_EENS1_15EpilogueDefaultEEEEEvvEEEEvNT_6ParamsE:
        .type           _ZN7cutlass13device_kernelINS_4gemm6kernel13GemmUniversalIN4cute5tupleIJiiiiEEENS1_10collective13CollectiveMmaINS1_37MainloopSm90TmaGmmaWarpSpecializedFP8ILi4ENS5_IJNS4_1CILi1EEENSA_ILi2EEESB_EEENS1_35KernelTmaWarpSpecializedCooperativeEEENS5_IJNSA_ILi128EEENSA_ILi256EEENSA_ILi64EEEEEENS_12float_e5m2_tENS5_IJlSB_lEEESK_SL_NS4_8TiledMMAINS4_8MMA_AtomIJNS4_4SM904GMMA31MMA_64x256x32_F32E5M2E5M2_SS_TNILNSP_7ScaleInE1ELSR_1EEEEEENS4_6LayoutINS5_IJSC_SB_SB_EEENS5_IJSB_NSA_ILi0EEESW_EEEEENS5_IJNS4_10UnderscoreESZ_SZ_EEEEENS4_23SM90_TMA_LOAD_MULTICASTENS4_14ComposedLayoutINS4_7SwizzleILi2ELi4ELi3EEENS4_18smem_ptr_flag_bitsILi8EEENSU_INS5_IJNSA_ILi8EEESI_EEENS5_IJSI_SB_EEEEEEEvNS4_8identityENS4_13SM90_TMA_LOADES1C_vS1D_EENS_8epilogue10collective6detail29Sm90TmaWarpSpecializedAdapterINS1H_15DefaultEpilogueISK_SL_SL_NS1G_6thread17LinearCombinationISK_Li1EffLNS1L_9ScaleType4KindE0ELNS_15FloatRoundStyleE2ESK_EENS1_15EpilogueDefaultEEEEEvvEEEEvNT_6ParamsE,@function
        .size           _ZN7cutlass13device_kernelINS_4gemm6kernel13GemmUniversalIN4cute5tupleIJiiiiEEENS1_10collective13CollectiveMmaINS1_37MainloopSm90TmaGmmaWarpSpecializedFP8ILi4ENS5_IJNS4_1CILi1EEENSA_ILi2EEESB_EEENS1_35KernelTmaWarpSpecializedCooperativeEEENS5_IJNSA_ILi128EEENSA_ILi256EEENSA_ILi64EEEEEENS_12float_e5m2_tENS5_IJlSB_lEEESK_SL_NS4_8TiledMMAINS4_8MMA_AtomIJNS4_4SM904GMMA31MMA_64x256x32_F32E5M2E5M2_SS_TNILNSP_7ScaleInE1ELSR_1EEEEEENS4_6LayoutINS5_IJSC_SB_SB_EEENS5_IJSB_NSA_ILi0EEESW_EEEEENS5_IJNS4_10UnderscoreESZ_SZ_EEEEENS4_23SM90_TMA_LOAD_MULTICASTENS4_14ComposedLayoutINS4_7SwizzleILi2ELi4ELi3EEENS4_18smem_ptr_flag_bitsILi8EEENSU_INS5_IJNSA_ILi8EEESI_EEENS5_IJSI_SB_EEEEEEEvNS4_8identityENS4_13SM90_TMA_LOADES1C_vS1D_EENS_8epilogue10collective6detail29Sm90TmaWarpSpecializedAdapterINS1H_15DefaultEpilogueISK_SL_SL_NS1G_6thread17LinearCombinationISK_Li1EffLNS1L_9ScaleType4KindE0ELNS_15FloatRoundStyleE2ESK_EENS1_15EpilogueDefaultEEEEEvvEEEEvNT_6ParamsE,(.L_x_332 - _ZN7cutlass13device_kernelINS_4gemm6kernel13GemmUniversalIN4cute5tupleIJiiiiEEENS1_10collective13CollectiveMmaINS1_37MainloopSm90TmaGmmaWarpSpecializedFP8ILi4ENS5_IJNS4_1CILi1EEENSA_ILi2EEESB_EEENS1_35KernelTmaWarpSpecializedCooperativeEEENS5_IJNSA_ILi128EEENSA_ILi256EEENSA_ILi64EEEEEENS_12float_e5m2_tENS5_IJlSB_lEEESK_SL_NS4_8TiledMMAINS4_8MMA_AtomIJNS4_4SM904GMMA31MMA_64x256x32_F32E5M2E5M2_SS_TNILNSP_7ScaleInE1ELSR_1EEEEEENS4_6LayoutINS5_IJSC_SB_SB_EEENS5_IJSB_NSA_ILi0EEESW_EEEEENS5_IJNS4_10UnderscoreESZ_SZ_EEEEENS4_23SM90_TMA_LOAD_MULTICASTENS4_14ComposedLayoutINS4_7SwizzleILi2ELi4ELi3EEENS4_18smem_ptr_flag_bitsILi8EEENSU_INS5_IJNSA_ILi8EEESI_EEENS5_IJSI_SB_EEEEEEEvNS4_8identityENS4_13SM90_TMA_LOADES1C_vS1D_EENS_8epilogue10collective6detail29Sm90TmaWarpSpecializedAdapterINS1H_15DefaultEpilogueISK_SL_SL_NS1G_6thread17LinearCombinationISK_Li1EffLNS1L_9ScaleType4KindE0ELNS_15FloatRoundStyleE2ESK_EENS1_15EpilogueDefaultEEEEEvvEEEEvNT_6ParamsE)
        .other          _ZN7cutlass13device_kernelINS_4gemm6kernel13GemmUniversalIN4cute5tupleIJiiiiEEENS1_10collective13CollectiveMmaINS1_37MainloopSm90TmaGmmaWarpSpecializedFP8ILi4ENS5_IJNS4_1CILi1EEENSA_ILi2EEESB_EEENS1_35KernelTmaWarpSpecializedCooperativeEEENS5_IJNSA_ILi128EEENSA_ILi256EEENSA_ILi64EEEEEENS_12float_e5m2_tENS5_IJlSB_lEEESK_SL_NS4_8TiledMMAINS4_8MMA_AtomIJNS4_4SM904GMMA31MMA_64x256x32_F32E5M2E5M2_SS_TNILNSP_7ScaleInE1ELSR_1EEEEEENS4_6LayoutINS5_IJSC_SB_SB_EEENS5_IJSB_NSA_ILi0EEESW_EEEEENS5_IJNS4_10UnderscoreESZ_SZ_EEEEENS4_23SM90_TMA_LOAD_MULTICASTENS4_14ComposedLayoutINS4_7SwizzleILi2ELi4ELi3EEENS4_18smem_ptr_flag_bitsILi8EEENSU_INS5_IJNSA_ILi8EEESI_EEENS5_IJSI_SB_EEEEEEEvNS4_8identityENS4_13SM90_TMA_LOADES1C_vS1D_EENS_8epilogue10collective6detail29Sm90TmaWarpSpecializedAdapterINS1H_15DefaultEpilogueISK_SL_SL_NS1G_6thread17LinearCombinationISK_Li1EffLNS1L_9ScaleType4KindE0ELNS_15FloatRoundStyleE2ESK_EENS1_15EpilogueDefaultEEEEEvvEEEEvNT_6ParamsE,@"STO_CUDA_ENTRY STV_DEFAULT"
_ZN7cutlass13device_kernelINS_4gemm6kernel13GemmUniversalIN4cute5tupleIJiiiiEEENS1_10collective13CollectiveMmaINS1_37MainloopSm90TmaGmmaWarpSpecializedFP8ILi4ENS5_IJNS4_1CILi1EEENSA_ILi2EEESB_EEENS1_35KernelTmaWarpSpecializedCooperativeEEENS5_IJNSA_ILi128EEENSA_ILi256EEENSA_ILi64EEEEEENS_12float_e5m2_tENS5_IJlSB_lEEESK_SL_NS4_8TiledMMAINS4_8MMA_AtomIJNS4_4SM904GMMA31MMA_64x256x32_F32E5M2E5M2_SS_TNILNSP_7ScaleInE1ELSR_1EEEEEENS4_6LayoutINS5_IJSC_SB_SB_EEENS5_IJSB_NSA_ILi0EEESW_EEEEENS5_IJNS4_10UnderscoreESZ_SZ_EEEEENS4_23SM90_TMA_LOAD_MULTICASTENS4_14ComposedLayoutINS4_7SwizzleILi2ELi4ELi3EEENS4_18smem_ptr_flag_bitsILi8EEENSU_INS5_IJNSA_ILi8EEESI_EEENS5_IJSI_SB_EEEEEEEvNS4_8identityENS4_13SM90_TMA_LOADES1C_vS1D_EENS_8epilogue10collective6detail29Sm90TmaWarpSpecializedAdapterINS1H_15DefaultEpilogueISK_SL_SL_NS1G_6thread17LinearCombinationISK_Li1EffLNS1L_9ScaleType4KindE0ELNS_15FloatRoundStyleE2ESK_EENS1_15EpilogueDefaultEEEEEvvEEEEvNT_6ParamsE:
[----:B------:R-:W0:Y:S02]  /*0000*/  LDC R1, c[0x0][0x28] ;  /* 0x00000a00ff017b82 */ /* 0x000e240000000800 */
[----:B0-----:R-:W-:Y:S01]  /*0010*/  VIADD R1, R1, 0xffffff00 ;  /* 0xffffff0001017836 */ /* 0x001fe20000000000 */
[----:B------:R-:W0:Y:S01]  /*0020*/  S2R R5, SR_TID.X ;  /* 0x0000000000057919 */ /* 0x000e220000002100 */
[----:B------:R-:W-:Y:S01]  /*0030*/  ELECT P0, URZ, PT ;  /* 0x00000000003f782f */ /* 0x000fe20003800000 */
[----:B------:R-:W-:Y:S01]  /*0040*/  BSSY B0, `(.L_x_0) ;  /* 0x0000015000007945 */ /* 0x000fe20003800000 */
[--C-:B0-----:R-:W-:Y:S02]  /*0050*/  SHF.R.U32.HI R0, RZ, 0x5, R5.reuse ;  /* 0x00000005ff007819 */ /* 0x101fe40000011605 */
[----:B------:R-:W-:-:S03]  /*0060*/  SHF.R.U32.HI R2, RZ, 0x7, R5 ;  /* 0x00000007ff027819 */ /* 0x000fc60000011605 */
[----:B------:R-:W0:Y:S04]  /*0070*/  SHFL.IDX PT, R3, R0, RZ, 0x1f ;  /* 0x00001fff00037589 */ /* 0x000e2800000e0000 */
[----:B------:R-:W1:Y:S01]  /*0080*/  SHFL.IDX PT, R2, R2, RZ, 0x1f ;  /* 0x00001fff02027589 */ /* 0x000e6200000e0000 */
[----:B0-----:R-:W-:Y:S02]  /*0090*/  R2UR UR4, R3 ;  /* 0x00000000030472ca */ /* 0x001fe400000e0000 */
[----:B-1----:R-:W-:-:S11]  /*00a0*/  R2UR UR6, R2 ;  /* 0x00000000020672ca */ /* 0x002fd600000e0000 */
[----:B------:R-:W-:Y:S02]  /*00b0*/  USHF.R.S32.HI UR5, URZ, 0x1f, UR4 ;  /* 0x0000001f3f057899 */ /* 0x000fe40008011404 */
[----:B------:R-:W-:Y:S02]  /*00c0*/  ISETP.NE.OR P0, PT, RZ, UR4, !P0 ;  /* 0x00000004ff007c0c */ /* 0x000fe4000c705670 */
[----:B------:R-:W-:-:S04]  /*00d0*/  ULEA.HI UR5, UR5, UR4, URZ, 0x2 ;  /* 0x0000000405057291 */ /* 0x000fc8000f8f103f */
[----:B------:R-:W-:-:S04]  /*00e0*/  ULOP3.LUT UR5, UR5, 0xfffffffc, URZ, 0xc0, !UPT ;  /* 0xfffffffc05057892 */ /* 0x000fc8000f8ec03f */
[----:B------:R-:W-:-:S03]  /*00f0*/  UIADD3 UR8, UR4, -UR5, URZ ;  /* 0x8000000504087290 */ /* 0x000fc6000fffe03f */
[----:B------:R-:W-:Y:S09]  /*0100*/  @P0 BRA `(.L_x_1) ;  /* 0x0000000000200947 */ /* 0x000ff20003800000 */
[----:B------:R-:W-:Y:S02]  /*0110*/  ULDC.64 UR4, c[0x0][0x198] ;  /* 0x0000660000047ab9 */ /* 0x000fe40000000a00 */
[----:B------:R-:W-:Y:S02]  /*0120*/  UIADD3 UR10, UP0, UR4, 0xf0, URZ ;  /* 0x000000f0040a7890 */ /* 0x000fe4000ff1e03f */
[----:B------:R-:W-:Y:S02]  /*0130*/  UIADD3 UR4, UP1, UR4, 0x1f0, URZ ;  /* 0x000001f004047890 */ /* 0x000fe4000ff3e03f */
[----:B------:R-:W-:Y:S02]  /*0140*/  UIADD3.X UR11, URZ, UR5, URZ, UP0, !UPT ;  /* 0x000000053f0b7290 */ /* 0x000fe400087fe43f */
[----:B------:R-:W-:-:S07]  /*0150*/  UIADD3.X UR5, URZ, UR5, URZ, UP1, !UPT ;  /* 0x000000053f057290 */ /* 0x000fce0008ffe43f */
[----:B------:R0:W-:Y:S02]  /*0160*/  UTMACCTL.PF [UR10] ;  /* 0x000000000a0079b9 */ /* 0x0001e40008040000 */
[----:B------:R0:W-:Y:S02]  /*0170*/  UTMACCTL.PF [UR4] ;  /* 0x00000000040079b9 */ /* 0x0001e40008040000 */
[----:B0-----:R-:W-:Y:S01]  /*0180*/  NOP ;  /* 0x0000000000007918 */ /* 0x001fe20000000000 */
.L_x_1:
[----:B------:R-:W-:Y:S05]  /*0190*/  BSYNC B0 ;  /* 0x0000000000007941 */ /* 0x000fea0003800000 */
.L_x_0:
[----:B------:R-:W0:Y:S01]  /*01a0*/  SHFL.IDX PT, R3, R0, RZ, 0x1f ;  /* 0x00001fff00037589 */ /* 0x000e2200000e0000 */
[----:B------:R-:W-:Y:S01]  /*01b0*/  UISETP.NE.AND UP0, UPT, UR8, 0x3, UPT ;  /* 0x000000030800788c */ /* 0x000fe2000bf05270 */
[----:B------:R-:W-:Y:S01]  /*01c0*/  ISETP.NE.AND P2, PT, RZ, UR6, PT ;  /* 0x00000006ff007c0c */ /* 0x000fe2000bf45270 */
[----:B------:R-:W-:Y:S02]  /*01d0*/  UIADD3 UR10, UR6, -0x1, URZ ;  /* 0xffffffff060a7890 */ /* 0x000fe4000fffe03f */
[----:B------:R-:W-:Y:S02]  /*01e0*/  UISETP.EQ.OR UP0, UPT, UR8, URZ, !UP0 ;  /* 0x0000003f0800728c */ /* 0x000fe4000c702670 */
[----:B------:R-:W-:Y:S02]  /*01f0*/  UISETP.GE.U32.AND UP1, UPT, UR10, 0x2, UPT ;  /* 0x000000020a00788c */ /* 0x000fe4000bf26070 */
[----:B------:R-:W-:-:S04]  /*0200*/  UISETP.EQ.AND UP0, UPT, UR6, URZ, UP0 ;  /* 0x0000003f0600728c */ /* 0x000fc80008702270 */
[----:B------:R-:W-:-:S04]  /*0210*/  USEL UR13, URZ, 0x1, !UP0 ;  /* 0x000000013f0d7887 */ /* 0x000fc8000c000000 */
[----:B------:R-:W-:Y:S01]  /*0220*/  USEL UR13, UR13, 0x2, UP1 ;  /* 0x000000020d0d7887 */ /* 0x000fe20008800000 */
[----:B0-----:R-:W-:-:S13]  /*0230*/  ISETP.NE.AND P0, PT, R3, RZ, PT ;  /* 0x000000ff0300720c */ /* 0x001fda0003f05270 */
[----:B------:R-:W-:Y:S05]  /*0240*/  @P0 BRA `(.L_x_2) ;  /* 0x0000000000580947 */ /* 0x000fea0003800000 */
[----:B------:R-:W0:Y:S01]  /*0250*/  S2UR UR9, SR_CgaCtaId ;  /* 0x00000000000979c3 */ /* 0x000e220000008800 */
[----:B------:R-:W-:Y:S01]  /*0260*/  UMOV UR4, 0x400 ;  /* 0x0000040000047882 */ /* 0x000fe20000000000 */
[----:B------:R-:W-:Y:S01]  /*0270*/  UMOV UR5, 0x1 ;  /* 0x0000000100057882 */ /* 0x000fe20000000000 */
[----:B------:R-:W-:Y:S01]  /*0280*/  UMOV UR6, 0x4 ;  /* 0x0000000400067882 */ /* 0x000fe20000000000 */
[----:B------:R-:W-:Y:S01]  /*0290*/  ELECT P0, URZ, PT ;  /* 0x00000000003f782f */ /* 0x000fe20003800000 */
[----:B------:R-:W-:-:S04]  /*02a0*/  UIADD3 UR6, -UR6, 0x100000, URZ ;  /* 0x0010000006067890 */ /* 0x000fc8000fffe13f */
[----:B------:R-:W-:Y:S02]  /*02b0*/  USHF.L.U32 UR7, UR6, 0xb, URZ ;  /* 0x0000000b06077899 */ /* 0x000fe4000800063f */
[----:B------:R-:W-:Y:S02]  /*02c0*/  USHF.L.U32 UR6, UR6, 0x1, URZ ;  /* 0x0000000106067899 */ /* 0x000fe4000800063f */
[----:B0-----:R-:W-:Y:S02]  /*02d0*/  ULEA UR9, UR9, UR4, 0x18 ;  /* 0x0000000409097291 */ /* 0x001fe4000f8ec03f */
[----:B------:R-:W-:-:S04]  /*02e0*/  UIADD3 UR4, -UR5, 0x100000, URZ ;  /* 0x0010000005047890 */ /* 0x000fc8000fffe13f */
[----:B------:R-:W-:Y:S02]  /*02f0*/  USHF.L.U32 UR5, UR4, 0xb, URZ ;  /* 0x0000000b04057899 */ /* 0x000fe4000800063f */
[----:B------:R-:W-:Y:S01]  /*0300*/  USHF.L.U32 UR4, UR4, 0x1, URZ ;  /* 0x0000000104047899 */ /* 0x000fe2000800063f */
[----:B------:R-:W0:Y:S11]  /*0310*/  FENCE.VIEW.ASYNC.S ;  /* 0x00000000000073c6 */ /* 0x000e360000000000 */
[----:B0-----:R0:W1:Y:S01]  /*0320*/  SYNCS.EXCH.64 URZ, [UR9], UR4 ;  /* 0x00000004093f75b2 */ /* 0x0010620008000100 */
[----:B------:R0:W2:Y:S01]  /*0330*/  SYNCS.EXCH.64 URZ, [UR9+0x20], UR6 ;  /* 0x00002006093f75b2 */ /* 0x0000a20008000100 */
[----:B------:R0:W3:Y:S01]  /*0340*/  SYNCS.EXCH.64 URZ, [UR9+0x8], UR4 ;  /* 0x00000804093f75b2 */ /* 0x0000e20008000100 */
[----:B------:R0:W4:Y:S01]  /*0350*/  SYNCS.EXCH.64 URZ, [UR9+0x28], UR6 ;  /* 0x00002806093f75b2 */ /* 0x0001220008000100 */
[----:B------:R0:W0:Y:S01]  /*0360*/  SYNCS.EXCH.64 URZ, [UR9+0x10], UR4 ;  /* 0x00001004093f75b2 */ /* 0x0000220008000100 */
[----:B------:R0:W0:Y:S01]  /*0370*/  SYNCS.EXCH.64 URZ, [UR9+0x30], UR6 ;  /* 0x00003006093f75b2 */ /* 0x0000220008000100 */
[----:B------:R0:W0:Y:S01]  /*0380*/  SYNCS.EXCH.64 URZ, [UR9+0x18], UR4 ;  /* 0x00001804093f75b2 */ /* 0x0000220008000100 */
[----:B------:R0:W0:Y:S01]  /*0390*/  SYNCS.EXCH.64 URZ, [UR9+0x38], UR6 ;  /* 0x00003806093f75b2 */ /* 0x0000220008000100 */
[----:B------:R-:W-:Y:S01]  /*03a0*/  NOP ;  /* 0x0000000000007918 */ /* 0x000fe20000000000 */
.L_x_2:
[----:B------:R-:W-:Y:S01]  /*03b0*/  SHF.R.S32.HI R4, RZ, 0x1f, R5 ;  /* 0x0000001fff047819 */ /* 0x000fe20000011405 */
[----:B------:R-:W5:Y:S01]  /*03c0*/  SHFL.IDX PT, R0, R0, RZ, 0x1f ;  /* 0x00001fff00007589 */ /* 0x000f6200000e0000 */
[----:B------:R-:W-:Y:S01]  /*03d0*/  ELECT P0, URZ, PT ;  /* 0x00000000003f782f */ /* 0x000fe20003800000 */
[----:B0-----:R-:W0:Y:S01]  /*03e0*/  S2UR UR9, SR_CTAID.X ;  /* 0x00000000000979c3 */ /* 0x001e220000002500 */
[----:B------:R-:W-:Y:S01]  /*03f0*/  LEA.HI R4, R4, R5, RZ, 0x7 ;  /* 0x0000000504047211 */ /* 0x000fe200078f38ff */
[----:B------:R-:W1:Y:S01]  /*0400*/  S2R R2, SR_CTAID.Y ;  /* 0x0000000000027919 */ /* 0x000e620000002600 */
[----:B------:R-:W-:Y:S01]  /*0410*/  SHF.R.S32.HI R6, RZ, 0x1f, R3 ;  /* 0x0000001fff067819 */ /* 0x000fe20000011403 */
[----:B------:R-:W-:Y:S01]  /*0420*/  ULDC UR4, c[0x0][0x154] ;  /* 0x0000550000047ab9 */ /* 0x000fe20000000800 */
[----:B------:R-:W-:Y:S01]  /*0430*/  LOP3.LUT R4, R4, 0xffffff80, RZ, 0xc0, !PT ;  /* 0xffffff8004047812 */ /* 0x000fe200078ec0ff */
[----:B------:R-:W-:Y:S01]  /*0440*/  NOP ;  /* 0x0000000000007918 */ /* 0x000fe20000000000 */
[----:B------:R-:W-:Y:S01]  /*0450*/  LEA.HI R6, R6, R3, RZ, 0x2 ;  /* 0x0000000306067211 */ /* 0x000fe200078f10ff */
[----:B------:R-:W2:Y:S01]  /*0460*/  LDC R11, c[0x0][0x148] ;  /* 0x00005200ff0b7b82 */ /* 0x000ea20000000800 */
[----:B------:R-:W-:Y:S01]  /*0470*/  NOP ;  /* 0x0000000000007918 */ /* 0x000fe20000000000 */
[----:B------:R-:W-:Y:S01]  /*0480*/  IMAD.IADD R4, R5, 0x1, -R4 ;  /* 0x0000000105047824 */ /* 0x000fe200078e0a04 */
[----:B------:R-:W-:-:S04]  /*0490*/  LOP3.LUT R6, R6, 0x3ffffffc, RZ, 0xc0, !PT ;  /* 0x3ffffffc06067812 */ /* 0x000fc800078ec0ff */
[----:B------:R-:W-:Y:S01]  /*04a0*/  SHF.R.S32.HI R5, RZ, 0x1f, R4 ;  /* 0x0000001fff057819 */ /* 0x000fe20000011404 */
[----:B------:R-:W-:Y:S01]  /*04b0*/  IMAD.IADD R6, R3, 0x1, -R6 ;  /* 0x0000000103067824 */ /* 0x000fe200078e0a06 */
[----:B------:R-:W3:Y:S02]  /*04c0*/  LDC R8, c[0x0][0x144] ;  /* 0x00005100ff087b82 */ /* 0x000ee40000000800 */
[----:B------:R-:W-:Y:S02]  /*04d0*/  LEA.HI R5, R5, R4, RZ, 0x3 ;  /* 0x0000000405057211 */ /* 0x000fe400078f18ff */
[----:B-----5:R-:W-:Y:S02]  /*04e0*/  ISETP.NE.OR P0, PT, R0, RZ, !P0 ;  /* 0x000000ff0000720c */ /* 0x020fe40004705670 */
[--C-:B------:R-:W-:Y:S02]  /*04f0*/  SHF.R.S32.HI R0, RZ, 0x3, R5.reuse ;  /* 0x00000003ff007819 */ /* 0x100fe40000011405 */
[----:B------:R-:W-:-:S04]  /*0500*/  SHF.R.S32.HI R5, RZ, 0x1f, R5 ;  /* 0x0000001fff057819 */ /* 0x000fc80000011405 */
[----:B------:R-:W-:-:S04]  /*0510*/  LEA.HI R5, R5, R0, RZ, 0x2 ;  /* 0x0000000005057211 */ /* 0x000fc800078f10ff */
[----:B------:R-:W-:Y:S01]  /*0520*/  LOP3.LUT R5, R5, 0xfffffffc, RZ, 0xc0, !PT ;  /* 0xfffffffc05057812 */ /* 0x000fe200078ec0ff */
[----:B------:R-:W-:Y:S01]  /*0530*/  VOTEU.ALL UP0, P0 ;  /* 0x00000000003f7886 */ /* 0x000fe20000000000 */
[----:B-1----:R-:W-:Y:S01]  /*0540*/  I2FP.F32.U32 R7, R2 ;  /* 0x0000000200077245 */ /* 0x002fe20000201000 */
[----:B------:R-:W-:Y:S02]  /*0550*/  VOTEU.ALL UP1, P0 ;  /* 0x00000000003f7886 */ /* 0x000fe40000020000 */
[----:B------:R-:W-:Y:S01]  /*0560*/  IMAD.IADD R5, R0, 0x1, -R5 ;  /* 0x0000000100057824 */ /* 0x000fe200078e0a05 */
[----:B------:R-:W1:Y:S01]  /*0570*/  @!UP0 S2UR UR7, SR_CgaCtaId ;  /* 0x00000000000789c3 */ /* 0x000e620000008800 */
[----:B0-----:R-:W-:Y:S01]  /*0580*/  I2FP.F32.U32 R0, UR9 ;  /* 0x0000000900007c45 */ /* 0x001fe20008201000 */
[----:B------:R-:W-:Y:S01]  /*0590*/  FMUL R9, R7, UR4 ;  /* 0x0000000407097c20 */ /* 0x000fe20008400000 */
[----:B------:R-:W-:Y:S01]  /*05a0*/  IMAD R5, R6, 0x4, R5 ;  /* 0x0000000406057824 */ /* 0x000fe200078e0205 */
[----:B------:R-:W-:Y:S01]  /*05b0*/  ULDC UR4, c[0x0][0x150] ;  /* 0x0000540000047ab9 */ /* 0x000fe20000000800 */
[----:B------:R-:W-:Y:S01]  /*05c0*/  @!UP0 UMOV UR6, 0x400 ;  /* 0x0000040000068882 */ /* 0x000fe20000000000 */
[----:B------:R-:W-:Y:S01]  /*05d0*/  FMUL R7, R0, UR4 ;  /* 0x0000000400077c20 */ /* 0x000fe20008400000 */
[----:B------:R-:W-:Y:S01]  /*05e0*/  IMAD.SHL.U32 R0, R5, 0x4, RZ ;  /* 0x0000000405007824 */ /* 0x000fe200078e00ff */
[----:B------:R-:W0:Y:S01]  /*05f0*/  LDC R6, c[0x0][0x140] ;  /* 0x00005000ff067b82 */ /* 0x000e220000000800 */
[----:B------:R-:W5:Y:S01]  /*0600*/  F2I.U32.TRUNC.NTZ R9, R9 ;  /* 0x0000000900097305 */ /* 0x000f62000020f000 */
[----:B------:R-:W-:-:S02]  /*0610*/  UMOV UR4, 0x20 ;  /* 0x0000002000047882 */ /* 0x000fc40000000000 */
[----:B------:R-:W-:Y:S01]  /*0620*/  LOP3.LUT R10, R5, 0xc, R0, 0x78, !PT ;  /* 0x0000000c050a7812 */ /* 0x000fe200078e7800 */
[----:B------:R-:W-:-:S04]  /*0630*/  @!UP0 UIADD3 UR4, -UR4, 0x100000, URZ ;  /* 0x0010000004048890 */ /* 0x000fc8000fffe13f */
[----:B------:R-:W-:Y:S02]  /*0640*/  @!UP0 USHF.L.U32 UR5, UR4, 0xb, URZ ;  /* 0x0000000b04058899 */ /* 0x000fe4000800063f */
[----:B------:R-:W-:Y:S01]  /*0650*/  @!UP0 USHF.L.U32 UR4, UR4, 0x1, URZ ;  /* 0x0000000104048899 */ /* 0x000fe2000800063f */
[----:B------:R-:W4:Y:S01]  /*0660*/  F2I.U32.TRUNC.NTZ R7, R7 ;  /* 0x0000000700077305 */ /* 0x000f22000020f000 */
[----:B------:R0:W-:Y:S01]  /*0670*/  STL [R1+0x78], R10 ;  /* 0x0000780a01007387 */ /* 0x0001e20000100800 */
[----:B-----5:R-:W-:Y:S01]  /*0680*/  IMAD.MOV R12, RZ, RZ, -R9 ;  /* 0x000000ffff0c7224 */ /* 0x020fe200078e0a09 */
[----:B-1----:R-:W-:Y:S01]  /*0690*/  @!UP0 ULEA UR6, UR7, UR6, 0x18 ;  /* 0x0000000607068291 */ /* 0x002fe2000f8ec03f */
[----:B------:R-:W-:Y:S02]  /*06a0*/  VOTEU.ALL UP0, P0 ;  /* 0x00000000003f7886 */ /* 0x000fe40000000000 */
[----:B--2---:R-:W-:Y:S01]  /*06b0*/  IMAD R5, R11, R12, R2 ;  /* 0x0000000c0b057224 */ /* 0x004fe200078e0202 */
[----:B------:R-:W-:-:S02]  /*06c0*/  LOP3.LUT P0, RZ, R4, 0x7, RZ, 0xc0, !PT ;  /* 0x0000000704ff7812 */ /* 0x000fc4000780c0ff */
[----:B0-----:R-:W-:Y:S01]  /*06d0*/  ISETP.EQ.U32.AND P4, PT, R6, 0x1, PT ;  /* 0x000000010600780c */ /* 0x001fe20003f82070 */
[----:B----4-:R-:W-:Y:S01]  /*06e0*/  IMAD.MOV R7, RZ, RZ, -R7 ;  /* 0x000000ffff077224 */ /* 0x010fe200078e0a07 */
[----:B------:R-:W-:Y:S02]  /*06f0*/  ISETP.NE.AND P1, PT, R5, R10, PT ;  /* 0x0000000a0500720c */ /* 0x000fe40003f25270 */
[----:B------:R-:W-:Y:S01]  /*0700*/  ISETP.LT.U32.AND P0, PT, R10, 0x2, !P0 ;  /* 0x000000020a00780c */ /* 0x000fe20004701070 */
[----:B---3--:R-:W-:Y:S01]  /*0710*/  IMAD R0, R8, R7, UR9 ;  /* 0x0000000908007e24 */ /* 0x008fe2000f8e0207 */
[----:B------:R-:W0:Y:S02]  /*0720*/  FENCE.VIEW.ASYNC.S ;  /* 0x00000000000073c6 */ /* 0x000e240000000000 */
[----:B0-----:R0:W1:Y:S02]  /*0730*/  @!UP0 SYNCS.EXCH.64 URZ, [UR6+0x50], UR4 ;  /* 0x00005004063f85b2 */ /* 0x0010640008000100 */
[----:B------:R-:W-:-:S04]  /*0740*/  ISETP.EQ.OR P1, PT, R0, RZ, !P1 ;  /* 0x000000ff0000720c */ /* 0x000fc80004f22670 */
[----:B------:R-:W-:Y:S01]  /*0750*/  PLOP3.LUT P0, PT, P0, P1, PT, 0x80, 0x0 ;  /* 0x000000000000781c */ /* 0x000fe20000703070 */
[----:B------:R0:W2:Y:S01]  /*0760*/  @!UP1 SYNCS.EXCH.64 URZ, [UR6+0x58], UR4 ;  /* 0x00005804063f95b2 */ /* 0x0000a20008000100 */
[----:B------:R-:W-:Y:S01]  /*0770*/  NOP ;  /* 0x0000000000007918 */ /* 0x000fe20000000000 */
[----:B------:R-:W-:Y:S10]  /*0780*/  @!P4 BRA `(.L_x_3) ;  /* 0x000000000008c947 */ /* 0x000ff40003800000 */
[----:B-12---:R-:W-:Y:S01]  /*0790*/  UCGABAR_ARV ;  /* 0x00000000000079c7 */ /* 0x006fe20008000000 */
[----:B------:R-:W-:Y:S05]  /*07a0*/  BRA `(.L_x_4) ;  /* 0x0000000000047947 */ /* 0x000fea0003800000 */
.L_x_3:
[----:B-12---:R-:W-:Y:S01]  /*07b0*/  NOP ;  /* 0x0000000000007918 */ /* 0x006fe20000000000 */
.L_x_4:
[----:B------:R-:W1:Y:S01]  /*07c0*/  LDC R3, c[0x0][0x65c] ;  /* 0x00019700ff037b82 */ /* 0x000e620000000800 */
[----:B------:R-:W-:Y:S02]  /*07d0*/  IMAD.U32 R4, RZ, RZ, UR9 ;  /* 0x00000009ff047e24 */ /* 0x000fe4000f8e00ff */
[----:B------:R-:W-:Y:S01]  /*07e0*/  IMAD.MOV.U32 R5, RZ, RZ, RZ ;  /* 0x000000ffff057224 */ /* 0x000fe200078e00ff */
[----:B-1----:R-:W-:-:S13]  /*07f0*/  ISETP.NE.AND P3, PT, R3, 0x1, PT ;  /* 0x000000010300780c */ /* 0x002fda0003f65270 */
[----:B------:R-:W1:Y:S01]  /*0800*/  @P3 LDC R7, c[0x0][0x10] ;  /* 0x00000400ff073b82 */ /* 0x000e620000000800 */
[----:B------:R-:W-:Y:S02]  /*0810*/  @P3 IMAD.MOV.U32 R3, RZ, RZ, RZ ;  /* 0x000000ffff033224 */ /* 0x000fe400078e00ff */
[----:B------:R-:W-:-:S05]  /*0820*/  @P3 IMAD.MOV.U32 R13, RZ, RZ, RZ ;  /* 0x000000ffff0d3224 */ /* 0x000fca00078e00ff */
[----:B------:R-:W2:Y:S01]  /*0830*/  @!P3 LDC R9, c[0x0][0xc] ;  /* 0x00000300ff09bb82 */ /* 0x000ea20000000800 */
[----:B-1----:R-:W-:-:S04]  /*0840*/  @P3 IMAD.WIDE.U32 R6, R7, UR9, R2 ;  /* 0x0000000907063c25 */ /* 0x002fc8000f8e0002 */
[----:B------:R-:W-:Y:S02]  /*0850*/  @P3 IMAD.MOV.U32 R19, RZ, RZ, R6 ;  /* 0x000000ffff133224 */ /* 0x000fe400078e0006 */
[----:B------:R-:W-:Y:S02]  /*0860*/  @P3 IMAD.IADD R23, R7, 0x1, R13 ;  /* 0x0000000107173824 */ /* 0x000fe400078e020d */
[----:B--2---:R-:W-:-:S04]  /*0870*/  @!P3 IMAD.WIDE.U32 R4, R2, R9, R4 ;  /* 0x000000090204b225 */ /* 0x004fc800078e0004 */
[----:B------:R-:W-:Y:S02]  /*0880*/  @!P3 IMAD.MOV.U32 R19, RZ, RZ, R4 ;  /* 0x000000ffff13b224 */ /* 0x000fe400078e0004 */
[----:B------:R-:W-:-:S03]  /*0890*/  @!P3 IMAD.MOV.U32 R23, RZ, RZ, R5 ;  /* 0x000000ffff17b224 */ /* 0x000fc600078e0005 */
[----:B------:R1:W-:Y:S04]  /*08a0*/  STL [R1+0x80], R19 ;  /* 0x0000801301007387 */ /* 0x0003e80000100800 */
[----:B------:R1:W-:Y:S01]  /*08b0*/  STL [R1+0x7c], R23 ;  /* 0x00007c1701007387 */ /* 0x0003e20000100800 */
[----:B------:R-:W-:Y:S05]  /*08c0*/  @!P4 BRA `(.L_x_5) ;  /* 0x00000000000cc947 */ /* 0x000fea0003800000 */
[----:B------:R-:W-:Y:S01]  /*08d0*/  UCGABAR_WAIT ;  /* 0x0000000000007dc7 */ /* 0x000fe20008000000 */
[----:B------:R-:W-:Y:S01]  /*08e0*/  CCTL.IVALL ;  /* 0x00000000ff00798f */ /* 0x000fe20002000000 */
[----:B------:R-:W-:Y:S05]  /*08f0*/  BRA `(.L_x_6) ;  /* 0x0000000000047947 */ /* 0x000fea0003800000 */
.L_x_5:
[----:B------:R-:W-:Y:S06]  /*0900*/  BAR.SYNC.DEFER_BLOCKING 0x0 ;  /* 0x0000000000007b1d */ /* 0x000fec0000010000 */
.L_x_6:
[----:B------:R-:W-:Y:S05]  /*0910*/  @!P2 BRA `(.L_x_7) ;  /* 0x000000e00088a947 */ /* 0x000fea0003800000 */
[----:B------:R-:W-:-:S06]  /*0920*/  UISETP.GT.U32.AND UP0, UPT, UR10, 0x1, UPT ;  /* 0x000000010a00788c */ /* 0x000fcc000bf04070 */
[----:B------:R-:W-:-:S13]  /*0930*/  PLOP3.LUT P1, PT, PT, PT, UP0, 0x80, 0x0 ;  /* 0x000000000000781c */ /* 0x000fda0003f2f008 */
[----:B0-----:R-:W-:Y:S05]  /*0940*/  @P1 EXIT ;  /* 0x000000000000194d */ /* 0x001fea0003800000 */
[----:B------:R-:W-:Y:S01]  /*0950*/  IMAD.MOV.U32 R6, RZ, RZ, -0x1 ;  /* 0xffffffffff067424 */ /* 0x000fe200078e00ff */
[----:B------:R-:W-:Y:S01]  /*0960*/  ULDC.64 UR4, c[0x0][0x650] ;  /* 0x0001940000047ab9 */ /* 0x000fe20000000a00 */
[----:B------:R-:W-:Y:S01]  /*0970*/  IMAD.MOV.U32 R5, RZ, RZ, -0x1 ;  /* 0xffffffffff057424 */ /* 0x000fe200078e00ff */
[----:B------:R-:W-:Y:S01]  /*0980*/  ISETP.GE.U32.AND P1, PT, R19, UR4, PT ;  /* 0x0000000413007c0c */ /* 0x000fe2000bf26070 */
[----:B------:R-:W-:Y:S01]  /*0990*/  UMOV UR22, 0xffffffff ;  /* 0xffffffff00167882 */ /* 0x000fe20000000000 */
[----:B------:R0:W-:Y:S01]  /*09a0*/  STL [R1+0x88], R6 ;  /* 0x0000880601007387 */ /* 0x0001e20000100800 */
[----:B------:R-:W-:Y:S02]  /*09b0*/  PRMT R4, RZ, 0x7610, R4 ;  /* 0x00007610ff047816 */ /* 0x000fe40000000004 */
[----:B------:R-:W-:Y:S01]  /*09c0*/  ISETP.GE.U32.AND.EX P1, PT, R23, UR5, PT, P1 ;  /* 0x0000000517007c0c */ /* 0x000fe2000bf26110 */
[----:B------:R0:W-:-:S12]  /*09d0*/  STL [R1+0x84], R5 ;  /* 0x0000840501007387 */ /* 0x0001d80000100800 */
[----:B0-----:R-:W-:Y:S05]  /*09e0*/  @P1 BRA `(.L_x_8) ;  /* 0x0000000400381947 */ /* 0x001fea0003800000 */
[----:B------:R-:W0:Y:S01]  /*09f0*/  LDC.64 R14, c[0x0][0x628] ;  /* 0x00018a00ff0e7b82 */ /* 0x000e220000000a00 */
[----:B------:R-:W-:Y:S02]  /*0a00*/  IMAD.MOV.U32 R4, RZ, RZ, R19 ;  /* 0x000000ffff047224 */ /* 0x000fe400078e0013 */
[----:B------:R-:W-:-:S05]  /*0a10*/  IMAD.MOV.U32 R5, RZ, RZ, R23 ;  /* 0x000000ffff057224 */ /* 0x000fca00078e0017 */
[----:B------:R-:W2:Y:S08]  /*0a20*/  LDC R10, c[0x0][0x630] ;  /* 0x00018c00ff0a7b82 */ /* 0x000eb00000000800 */
[----:B------:R-:W3:Y:S01]  /*0a30*/  LDC.64 R16, c[0x0][0x620] ;  /* 0x00018800ff107b82 */ /* 0x000ee20000000a00 */
[----:B0-----:R-:W-:-:S04]  /*0a40*/  ISETP.NE.U32.AND P1, PT, R14, RZ, PT ;  /* 0x000000ff0e00720c */ /* 0x001fc80003f25070 */
[----:B------:R-:W-:-:S13]  /*0a50*/  ISETP.NE.AND.EX P1, PT, R15, RZ, PT, P1 ;  /* 0x000000ff0f00720c */ /* 0x000fda0003f25310 */
[----:B--23--:R-:W-:Y:S05]  /*0a60*/  @!P1 BRA `(.L_x_9) ;  /* 0x0000000000289947 */ /* 0x00cfea0003800000 */
[----:B------:R-:W0:Y:S02]  /*0a70*/  LDC R9, c[0x0][0x634] ;  /* 0x00018d00ff097b82 */ /* 0x000e240000000800 */
[----:B0-----:R-:W-:-:S05]  /*0a80*/  IADD3 R9, P1, R19, R9, RZ ;  /* 0x0000000913097210 */ /* 0x001fca0007f3e0ff */
[----:B------:R-:W-:-:S04]  /*0a90*/  IMAD.X R13, RZ, RZ, R23, P1 ;  /* 0x000000ffff0d7224 */ /* 0x000fc800008e0617 */
[----:B------:R-:W-:-:S04]  /*0aa0*/  IMAD.WIDE.U32 R4, R13, R14, RZ ;  /* 0x0000000e0d047225 */ /* 0x000fc800078e00ff */
[----:B------:R-:W-:-:S04]  /*0ab0*/  IMAD.WIDE.U32 R6, P1, R9, R15, R4 ;  /* 0x0000000f09067225 */ /* 0x000fc80007820004 */
[----:B------:R-:W-:-:S04]  /*0ac0*/  IMAD.WIDE.U32 R4, R9, R14, RZ ;  /* 0x0000000e09047225 */ /* 0x000fc800078e00ff */
[----:B------:R-:W-:Y:S01]  /*0ad0*/  IMAD.X R9, RZ, RZ, RZ, P1 ;  /* 0x000000ffff097224 */ /* 0x000fe200008e06ff */
[----:B------:R-:W-:Y:S01]  /*0ae0*/  IADD3 RZ, P1, R5, R6, RZ ;  /* 0x0000000605ff7210 */ /* 0x000fe20007f3e0ff */
[----:B------:R-:W-:-:S04]  /*0af0*/  IMAD.MOV.U32 R8, RZ, RZ, R7 ;  /* 0x000000ffff087224 */ /* 0x000fc800078e0007 */
[----:B------:R-:W-:-:S08]  /*0b00*/  IMAD.WIDE.U32.X R4, R13, R15, R8, P1 ;  /* 0x0000000f0d047225 */ /* 0x000fd000008e0408 */
.L_x_9:
[----:B------:R-:W0:Y:S01]  /*0b10*/  LDC.64 R20, c[0x0][0x640] ;  /* 0x00019000ff147b82 */ /* 0x000e220000000a00 */
[-C--:B------:R-:W-:Y:S01]  /*0b20*/  SHF.R.U64 R22, R4, R10.reuse, R5 ;  /* 0x0000000a04167219 */ /* 0x080fe20000001205 */
[----:B------:R-:W-:Y:S01]  /*0b30*/  IMAD.MOV.U32 R4, RZ, RZ, R19 ;  /* 0x000000ffff047224 */ /* 0x000fe200078e0013 */
[----:B------:R-:W-:Y:S01]  /*0b40*/  SHF.R.U32.HI R3, RZ, R10, R5 ;  /* 0x0000000aff037219 */ /* 0x000fe20000011605 */
[----:B------:R-:W-:Y:S01]  /*0b50*/  IMAD.MOV.U32 R5, RZ, RZ, R23 ;  /* 0x000000ffff057224 */ /* 0x000fe200078e0017 */
[----:B------:R-:W-:Y:S01]  /*0b60*/  IADD3 R7, P1, RZ, -R22, RZ ;  /* 0x80000016ff077210 */ /* 0x000fe20007f3e0ff */
[----:B-1----:R-:W-:Y:S02]  /*0b70*/  IMAD R23, R11, R12, R2 ;  /* 0x0000000c0b177224 */ /* 0x002fe400078e0202 */
[----:B------:R-:W1:Y:S01]  /*0b80*/  LDC R8, c[0x0][0x618] ;  /* 0x00018600ff087b82 */ /* 0x000e620000000800 */
[----:B------:R-:W-:Y:S02]  /*0b90*/  IMAD.MOV.U32 R11, RZ, RZ, 0x1 ;  /* 0x00000001ff0b7424 */ /* 0x000fe400078e00ff */
[----:B------:R-:W-:-:S02]  /*0ba0*/  IMAD.X R3, RZ, RZ, ~R3, P1 ;  /* 0x000000ffff037224 */ /* 0x000fc400008e0e03 */
[----:B------:R-:W-:-:S03]  /*0bb0*/  IMAD.WIDE.U32 R4, R7, R16, R4 ;  /* 0x0000001007047225 */ /* 0x000fc600078e0004 */
[----:B------:R-:W2:Y:S01]  /*0bc0*/  LDC R14, c[0x0][0x608] ;  /* 0x00018200ff0e7b82 */ /* 0x000ea20000000800 */
[----:B------:R-:W-:-:S04]  /*0bd0*/  IMAD R6, R3, R16, RZ ;  /* 0x0000001003067224 */ /* 0x000fc800078e02ff */
[----:B------:R-:W-:-:S03]  /*0be0*/  IMAD R3, R7, R17, R6 ;  /* 0x0000001107037224 */ /* 0x000fc600078e0206 */
[----:B------:R-:W3:Y:S01]  /*0bf0*/  LDC R18, c[0x0][0x658] ;  /* 0x00019600ff127b82 */ /* 0x000ee20000000800 */
[----:B------:R-:W-:Y:S01]  /*0c00*/  IMAD.IADD R3, R5, 0x1, R3 ;  /* 0x0000000105037824 */ /* 0x000fe200078e0203 */
[----:B0-----:R-:W-:Y:S01]  /*0c10*/  ISETP.NE.U32.AND P1, PT, R20, RZ, PT ;  /* 0x000000ff1400720c */ /* 0x001fe20003f25070 */
[----:B------:R-:W-:-:S03]  /*0c20*/  IMAD.MOV.U32 R5, RZ, RZ, -0x1 ;  /* 0xffffffffff057424 */ /* 0x000fc600078e00ff */
[----:B------:R-:W-:Y:S02]  /*0c30*/  ISETP.NE.AND.EX P1, PT, R21, RZ, PT, P1 ;  /* 0x000000ff1500720c */ /* 0x000fe40003f25310 */
[----:B------:R-:W0:Y:S01]  /*0c40*/  LDC R13, c[0x0][0x600] ;  /* 0x00018000ff0d7b82 */ /* 0x000e220000000800 */
[-CC-:B-1----:R-:W-:Y:S02]  /*0c50*/  SHF.R.U64 R10, R4, R8.reuse, R3.reuse ;  /* 0x00000008040a7219 */ /* 0x182fe40000001203 */
[----:B------:R-:W-:-:S05]  /*0c60*/  SHF.R.U32.HI R3, RZ, R8, R3 ;  /* 0x00000008ff037219 */ /* 0x000fca0000011603 */
[----:B------:R-:W1:Y:S01]  /*0c70*/  LDC R15, c[0x0][0x648] ;  /* 0x00019200ff0f7b82 */ /* 0x000e620000000800 */
[-CC-:B--2---:R-:W-:Y:S02]  /*0c80*/  SHF.R.U64 R19, R10, R14.reuse, R3.reuse ;  /* 0x0000000e0a137219 */ /* 0x184fe40000001203 */
[----:B------:R-:W-:-:S05]  /*0c90*/  SHF.R.U32.HI R3, RZ, R14, R3 ;  /* 0x0000000eff037219 */ /* 0x000fca0000011603 */
[----:B------:R-:W2:Y:S01]  /*0ca0*/  LDC R17, c[0x0][0x638] ;  /* 0x00018e00ff117b82 */ /* 0x000ea20000000800 */
[-C--:B---3--:R-:W-:Y:S02]  /*0cb0*/  SHF.L.U32 R2, R5, R18.reuse, RZ ;  /* 0x0000001205027219 */ /* 0x088fe400000006ff */
[--C-:B------:R-:W-:Y:S02]  /*0cc0*/  SHF.R.U64 R12, R19, R18, R3.reuse ;  /* 0x00000012130c7219 */ /* 0x100fe40000001203 */
[----:B------:R-:W-:Y:S02]  /*0cd0*/  LOP3.LUT R8, RZ, R2, RZ, 0x33, !PT ;  /* 0x00000002ff087212 */ /* 0x000fe400078e33ff */
[----:B------:R-:W-:Y:S01]  /*0ce0*/  SHF.R.U32.HI R3, RZ, R18, R3 ;  /* 0x00000012ff037219 */ /* 0x000fe20000011603 */
[----:B------:R-:W3:Y:S01]  /*0cf0*/  LDC R16, c[0x0][0x610] ;  /* 0x00018400ff107b82 */ /* 0x000ee20000000800 */
[----:B------:R-:W-:Y:S01]  /*0d00*/  IMAD.MOV.U32 R2, RZ, RZ, R12 ;  /* 0x000000ffff027224 */ /* 0x000fe200078e000c */
[----:B------:R-:W-:Y:S06]  /*0d10*/  @!P1 BRA `(.L_x_10) ;  /* 0x0000000000289947 */ /* 0x000fec0003800000 */
[----:B------:R-:W4:Y:S02]  /*0d20*/  LDC R7, c[0x0][0x64c] ;  /* 0x00019300ff077b82 */ /* 0x000f240000000800 */
[----:B----4-:R-:W-:-:S05]  /*0d30*/  IADD3 R7, P1, R12, R7, RZ ;  /* 0x000000070c077210 */ /* 0x010fca0007f3e0ff */
        /* <DEDUP_REMOVED lines=8> */
.L_x_10:
[----:B-1----:R-:W-:Y:S01]  /*0dc0*/  SHF.R.U64 R4, R2, R15, R3 ;  /* 0x0000000f02047219 */ /* 0x002fe20000001203 */
[----:B0-----:R-:W-:Y:S01]  /*0dd0*/  VIADD R5, R13, 0xffffffff ;  /* 0xffffffff0d057836 */ /* 0x001fe20000000000 */
[----:B------:R-:W-:Y:S02]  /*0de0*/  SHF.L.U32 R2, R11, R18, RZ ;  /* 0x000000120b027219 */ /* 0x000fe400000006ff */
[----:B------:R-:W-:Y:S01]  /*0df0*/  LOP3.LUT R3, R19, R8, RZ, 0xc0, !PT ;  /* 0x0000000813037212 */ /* 0x000fe200078ec0ff */
[----:B------:R-:W-:Y:S01]  /*0e00*/  IMAD.MOV R6, RZ, RZ, -R4 ;  /* 0x000000ffff067224 */ /* 0x000fe200078e0a04 */
[----:B------:R-:W-:Y:S02]  /*0e10*/  SEL R0, R0, R23, !P3 ;  /* 0x0000001700007207 */ /* 0x000fe40005800000 */
[----:B------:R-:W-:Y:S01]  /*0e20*/  LOP3.LUT R5, R10, R5, RZ, 0xc0, !PT ;  /* 0x000000050a057212 */ /* 0x000fe200078ec0ff */
[----:B------:R-:W-:Y:S01]  /*0e30*/  IMAD R3, R2, R4, R3 ;  /* 0x0000000402037224 */ /* 0x000fe200078e0203 */
[----:B------:R-:W-:Y:S01]  /*0e40*/  R2UR UR22, R22 ;  /* 0x00000000161672ca */ /* 0x000fe200000e0000 */
[----:B--2---:R-:W-:-:S02]  /*0e50*/  IMAD R2, R6, R17, R12 ;  /* 0x0000001106027224 */ /* 0x004fc400078e020c */
[----:B---3--:R-:W-:Y:S02]  /*0e60*/  IMAD R0, R3, R16, R0 ;  /* 0x0000001003007224 */ /* 0x008fe400078e0200 */
[----:B------:R-:W-:Y:S02]  /*0e70*/  IMAD R3, R2, R13, R5 ;  /* 0x0000000d02037224 */ /* 0x000fe400078e0205 */
[----:B------:R-:W-:-:S03]  /*0e80*/  IMAD.MOV.U32 R4, RZ, RZ, 0x1 ;  /* 0x00000001ff047424 */ /* 0x000fc600078e00ff */
[----:B------:R-:W-:Y:S02]  /*0e90*/  SEL R2, R3, R0, !P3 ;  /* 0x0000000003027207 */ /* 0x000fe40005800000 */
[----:B------:R-:W-:-:S03]  /*0ea0*/  SEL R0, R0, R3, !P3 ;  /* 0x0000000300007207 */ /* 0x000fc60005800000 */
[----:B------:R0:W-:Y:S04]  /*0eb0*/  STL [R1+0x84], R2 ;  /* 0x0000840201007387 */ /* 0x0001e80000100800 */
[----:B------:R0:W-:Y:S02]  /*0ec0*/  STL [R1+0x88], R0 ;  /* 0x0000880001007387 */ /* 0x0001e40000100800 */
.L_x_8:
[----:B------:R-:W-:-:S08]  /*0ed0*/  NOP ;  /* 0x0000000000007918 */ /* 0x000fd00000000000 */
[----:B------:R-:W2:Y:S02]  /*0ee0*/  USETMAXREG.TRY_ALLOC.CTAPOOL UP0, 0xe8 ;  /* 0x000000e8000079c8 */ /* 0x000ea40008000600 */
[----:B--2---:R-:W-:-:S13]  /*0ef0*/  PLOP3.LUT P1, PT, PT, PT, UP0, 0x80, 0x0 ;  /* 0x000000000000781c */ /* 0x004fda0003f2f008 */
[----:B------:R-:W-:Y:S05]  /*0f00*/  @!P1 BRA `(.L_x_8) ;  /* 0xfffffffc00f09947 */ /* 0x000fea000383ffff */
[----:B------:R-:W-:Y:S01]  /*0f10*/  ULDC.64 UR4, c[0x0][0x598] ;  /* 0x0001660000047ab9 */ /* 0x000fe20000000a00 */
[----:B------:R-:W-:Y:S01]  /*0f20*/  ULDC.64 UR16, c[0x0][0x208] ;  /* 0x0000820000107ab9 */ /* 0x000fe20000000a00 */
[----:B------:R-:W-:-:S04]  /*0f30*/  ISETP.NE.U32.AND P1, PT, RZ, UR4, PT ;  /* 0x00000004ff007c0c */ /* 0x000fc8000bf25070 */
[----:B------:R-:W-:-:S13]  /*0f40*/  ISETP.NE.AND.EX P1, PT, RZ, UR5, PT, P1 ;  /* 0x00000005ff007c0c */ /* 0x000fda000bf25310 */
[----:B------:R-:W-:Y:S05]  /*0f50*/  @!P1 BRA `(.L_x_11) ;  /* 0x0000000000209947 */ /* 0x000fea0003800000 */
[----:B0-----:R-:W0:Y:S02]  /*0f60*/  LDC.64 R2, c[0x0][0x598] ;  /* 0x00016600ff027b82 */ /* 0x001e240000000a00 */
[----:B0-----:R-:W2:Y:S02]  /*0f70*/  LDG.E.64 R2, desc[UR16][R2.64] ;  /* 0x0000001002027981 */ /* 0x001ea4000c1e1b00 */
[----:B--2---:R-:W-:-:S04]  /*0f80*/  ISETP.NE.U32.AND P1, PT, R2, RZ, PT ;  /* 0x000000ff0200720c */ /* 0x004fc80003f25070 */
[----:B------:R-:W-:-:S13]  /*0f90*/  ISETP.NE.AND.EX P1, PT, R3, RZ, PT, P1 ;  /* 0x000000ff0300720c */ /* 0x000fda0003f25310 */
[----:B------:R-:W-:Y:S05]  /*0fa0*/  @!P1 BRA `(.L_x_11) ;  /* 0x00000000000c9947 */ /* 0x000fea0003800000 */
[----:B------:R-:W2:Y:S02]  /*0fb0*/  LD.E R2, desc[UR16][R2.64] ;  /* 0x0000001002027980 */ /* 0x000ea4000c101900 */
[----:B--2---:R-:W-:Y:S01]  /*0fc0*/  R2UR UR20, R2 ;  /* 0x00000000021472ca */ /* 0x004fe200000e0000 */
[----:B------:R-:W-:-:S14]  /*0fd0*/  BRA `(.L_x_12) ;  /* 0x0000000000247947 */ /* 0x000fdc0003800000 */
.L_x_11:
[----:B------:R-:W-:Y:S02]  /*0fe0*/  ULDC.64 UR4, c[0x0][0x588] ;  /* 0x0001620000047ab9 */ /* 0x000fe40000000a00 */
[----:B------:R-:W-:-:S04]  /*0ff0*/  ISETP.NE.U32.AND P1, PT, RZ, UR4, PT ;  /* 0x00000004ff007c0c */ /* 0x000fc8000bf25070 */
[----:B------:R-:W-:-:S13]  /*1000*/  ISETP.NE.AND.EX P1, PT, RZ, UR5, PT, P1 ;  /* 0x00000005ff007c0c */ /* 0x000fda000bf25310 */
[----:B------:R-:W-:Y:S05]  /*1010*/  @!P1 BRA `(.L_x_13) ;  /* 0x0000000000109947 */ /* 0x000fea0003800000 */
[----:B0-----:R-:W0:Y:S02]  /*1020*/  LDC.64 R2, c[0x0][0x588] ;  /* 0x00016200ff027b82 */ /* 0x001e240000000a00 */
[----:B0-----:R-:W2:Y:S02]  /*1030*/  LDG.E R2, desc[UR16][R2.64] ;  /* 0x0000001002027981 */ /* 0x001ea4000c1e1900 */
[----:B--2---:R-:W-:Y:S01]  /*1040*/  R2UR UR20, R2 ;  /* 0x00000000021472ca */ /* 0x004fe200000e0000 */
[----:B------:R-:W-:-:S14]  /*1050*/  BRA `(.L_x_12) ;  /* 0x0000000000047947 */ /* 0x000fdc0003800000 */
.L_x_13:
[----:B------:R-:W-:-:S05]  /*1060*/  ULDC UR20, c[0x0][0x580] ;  /* 0x0001600000147ab9 */ /* 0x000fca0000000800 */
.L_x_12:
[----:B------:R-:W-:Y:S02]  /*1070*/  ULDC.64 UR4, c[0x0][0x5a0] ;  /* 0x0001680000047ab9 */ /* 0x000fe40000000a00 */
        /* <DEDUP_REMOVED lines=11> */
.L_x_14:
        /* <DEDUP_REMOVED lines=8> */
.L_x_16:
[----:B------:R-:W-:-:S05]  /*11b0*/  ULDC UR21, c[0x0][0x584] ;  /* 0x0001610000157ab9 */ /* 0x000fca0000000800 */
.L_x_15:
[----:B------:R-:W-:-:S13]  /*11c0*/  LOP3.LUT P1, RZ, R4, 0xff, RZ, 0xc0, !PT ;  /* 0x000000ff04ff7812 */ /* 0x000fda000782c0ff */
[----:B------:R-:W-:Y:S05]  /*11d0*/  @!P1 EXIT ;  /* 0x000000000000994d */ /* 0x000fea0003800000 */
[----:B------:R-:W-:Y:S01]  /*11e0*/  ULDC UR4, c[0x0][0x28c] ;  /* 0x0000a30000047ab9 */ /* 0x000fe20000000800 */
[----:B------:R-:W-:Y:S02]  /*11f0*/  ULOP3.LUT UR23, UR13, 0x1, URZ, 0xfc, !UPT ;  /* 0x000000010d177892 */ /* 0x000fe4000f8efc3f */
[----:B------:R-:W-:-:S04]  /*1200*/  UIADD3 UR4, UR4, 0x3f, URZ ;  /* 0x0000003f04047890 */ /* 0x000fc8000fffe03f */
[----:B------:R-:W-:-:S04]  /*1210*/  USHF.R.S32.HI UR5, URZ, 0x1f, UR4 ;  /* 0x0000001f3f057899 */ /* 0x000fc80008011404 */
[----:B------:R-:W-:-:S03]  /*1220*/  ULEA.HI UR5, UR5, UR4, URZ, 0x6 ;  /* 0x0000000405057291 */ /* 0x000fc6000f8f303f */
[----:B------:R-:W-:Y:S01]  /*1230*/  UMOV UR4, URZ ;  /* 0x0000003f00047c82 */ /* 0x000fe20008000000 */
[----:B------:R-:W-:-:S03]  /*1240*/  USHF.R.S32.HI UR12, URZ, 0x6, UR5 ;  /* 0x000000063f0c7899 */ /* 0x000fc60008011405 */
[----:B------:R-:W-:-:S09]  /*1250*/  UMOV UR5, URZ ;  /* 0x0000003f00057c82 */ /* 0x000fd20008000000 */
.L_x_297:
[----:B0-----:R-:W0:Y:S01]  /*1260*/  S2R R0, SR_TID.X ;  /* 0x0000000000007919 */ /* 0x001e220000002100 */
[----:B--2---:R-:W2:Y:S01]  /*1270*/  S2UR UR11, SR_CgaCtaId ;  /* 0x00000000000b79c3 */ /* 0x004ea20000008800 */
[----:B------:R-:W-:Y:S01]  /*1280*/  UMOV UR14, 0x400 ;  /* 0x00000400000e7882 */ /* 0x000fe20000000000 */
[----:B------:R-:W-:Y:S01]  /*1290*/  UMOV UR6, URZ ;  /* 0x0000003f00067c82 */ /* 0x000fe20008000000 */
[----:B------:R-:W-:Y:S01]  /*12a0*/  STL [R1+0x74], RZ ;  /* 0x000074ff01007387 */ /* 0x000fe20000100800 */
[----:B------:R-:W-:Y:S01]  /*12b0*/  UMOV UR7, URZ ;  /* 0x0000003f00077c82 */ /* 0x000fe20008000000 */
[----:B------:R-:W-:Y:S01]  /*12c0*/  UMOV UR8, URZ ;  /* 0x0000003f00087c82 */ /* 0x000fe20008000000 */
[----:B------:R-:W-:Y:S01]  /*12d0*/  UMOV UR18, UR5 ;  /* 0x0000000500127c82 */ /* 0x000fe20008000000 */
[----:B------:R-:W-:Y:S01]  /*12e0*/  STL [R1+0x70], RZ ;  /* 0x000070ff01007387 */ /* 0x000fe20000100800 */
[----:B---3--:R-:W3:Y:S01]  /*12f0*/  LDC R2, c[0x0][0x28c] ;  /* 0x0000a300ff027b82 */ /* 0x008ee20000000800 */
[----:B------:R-:W-:-:S02]  /*1300*/  CS2R R4, SRZ ;  /* 0x0000000000047805 */ /* 0x000fc4000001ff00 */
[----:B------:R-:W-:Y:S01]  /*1310*/  CS2R R6, SRZ ;  /* 0x0000000000067805 */ /* 0x000fe2000001ff00 */
[----:B------:R-:W-:Y:S01]  /*1320*/  STL [R1+0x6c], RZ ;  /* 0x00006cff01007387 */ /* 0x000fe20000100800 */
[----:B------:R-:W-:Y:S02]  /*1330*/  CS2R R8, SRZ ;  /* 0x0000000000087805 */ /* 0x000fe4000001ff00 */
[----:B------:R-:W-:Y:S02]  /*1340*/  CS2R R10, SRZ ;  /* 0x00000000000a7805 */ /* 0x000fe4000001ff00 */
[----:B------:R-:W-:Y:S01]  /*1350*/  CS2R R12, SRZ ;  /* 0x00000000000c7805 */ /* 0x000fe2000001ff00 */
[----:B------:R-:W-:Y:S01]  /*1360*/  STL [R1+0x68], RZ ;  /* 0x000068ff01007387 */ /* 0x000fe20000100800 */
[----:B------:R-:W-:Y:S02]  /*1370*/  CS2R R14, SRZ ;  /* 0x00000000000e7805 */ /* 0x000fe4000001ff00 */
[----:B------:R-:W-:-:S02]  /*1380*/  CS2R R16, SRZ ;  /* 0x0000000000107805 */ /* 0x000fc4000001ff00 */
[----:B-1----:R-:W-:Y:S01]  /*1390*/  CS2R R18, SRZ ;  /* 0x0000000000127805 */ /* 0x002fe2000001ff00 */
[----:B------:R-:W-:Y:S01]  /*13a0*/  STL [R1+0x64], RZ ;  /* 0x000064ff01007387 */ /* 0x000fe20000100800 */
[----:B------:R-:W-:Y:S02]  /*13b0*/  CS2R R20, SRZ ;  /* 0x0000000000147805 */ /* 0x000fe4000001ff00 */
[----:B------:R-:W-:Y:S02]  /*13c0*/  CS2R R22, SRZ ;  /* 0x0000000000167805 */ /* 0x000fe4000001ff00 */
[----:B------:R-:W-:Y:S01]  /*13d0*/  CS2R R152, SRZ ;  /* 0x0000000000987805 */ /* 0x000fe2000001ff00 */
[----:B------:R-:W-:Y:S01]  /*13e0*/  STL [R1+0x60], RZ ;  /* 0x000060ff01007387 */ /* 0x000fe20000100800 */
[----:B--2---:R-:W-:Y:S01]  /*13f0*/  ULEA UR14, UR11, UR14, 0x18 ;  /* 0x0000000e0b0e7291 */ /* 0x004fe2000f8ec03f */
[----:B------:R-:W-:Y:S02]  /*1400*/  CS2R R154, SRZ ;  /* 0x00000000009a7805 */ /* 0x000fe4000001ff00 */
[----:B------:R-:W-:Y:S01]  /*1410*/  CS2R R156, SRZ ;  /* 0x00000000009c7805 */ /* 0x000fe2000001ff00 */
[----:B------:R-:W-:Y:S01]  /*1420*/  STL [R1+0x5c], RZ ;  /* 0x00005cff01007387 */ /* 0x000fe20000100800 */
[----:B------:R-:W-:-:S02]  /*1430*/  CS2R R158, SRZ ;  /* 0x00000000009e7805 */ /* 0x000fc4000001ff00 */
[----:B------:R-:W-:Y:S02]  /*1440*/  CS2R R160, SRZ ;  /* 0x0000000000a07805 */ /* 0x000fe4000001ff00 */
[----:B------:R-:W-:Y:S02]  /*1450*/  CS2R R162, SRZ ;  /* 0x0000000000a27805 */ /* 0x000fe4000001ff00 */
[----:B0-----:R-:W-:Y:S01]  /*1460*/  LOP3.LUT R0, R0, 0x80, RZ, 0xc0, !PT ;  /* 0x0000008000007812 */ /* 0x001fe200078ec0ff */
[----:B------:R-:W-:Y:S01]  /*1470*/  STL [R1+0x58], RZ ;  /* 0x000058ff01007387 */ /* 0x000fe20000100800 */
[----:B---3--:R-:W-:Y:S02]  /*1480*/  ISETP.GE.AND P1, PT, R2, 0x1, PT ;  /* 0x000000010200780c */ /* 0x008fe40003f26270 */
[----:B------:R-:W-:Y:S02]  /*1490*/  CS2R R2, SRZ ;  /* 0x0000000000027805 */ /* 0x000fe4000001ff00 */
[----:B------:R-:W-:Y:S01]  /*14a0*/  SHF.R.U32.HI R0, RZ, 0x7, R0 ;  /* 0x00000007ff007819 */ /* 0x000fe20000011600 */
[----:B------:R-:W-:Y:S01]  /*14b0*/  STL [R1+0x54], RZ ;  /* 0x000054ff01007387 */ /* 0x000fe20000100800 */
[----:B------:R-:W-:-:S02]  /*14c0*/  CS2R R164, SRZ ;  /* 0x0000000000a47805 */ /* 0x000fc4000001ff00 */
[----:B------:R-:W-:Y:S02]  /*14d0*/  CS2R R166, SRZ ;  /* 0x0000000000a67805 */ /* 0x000fe4000001ff00 */
[----:B------:R-:W-:Y:S01]  /*14e0*/  CS2R R168, SRZ ;  /* 0x0000000000a87805 */ /* 0x000fe2000001ff00 */
[----:B------:R-:W-:Y:S01]  /*14f0*/  STL [R1+0x50], RZ ;  /* 0x000050ff01007387 */ /* 0x000fe20000100800 */
[----:B------:R-:W-:Y:S02]  /*1500*/  CS2R R170, SRZ ;  /* 0x0000000000aa7805 */ /* 0x000fe4000001ff00 */
[----:B------:R-:W-:Y:S02]  /*1510*/  CS2R R172, SRZ ;  /* 0x0000000000ac7805 */ /* 0x000fe4000001ff00 */
[----:B------:R-:W-:Y:S01]  /*1520*/  CS2R R174, SRZ ;  /* 0x0000000000ae7805 */ /* 0x000fe2000001ff00 */
[----:B------:R-:W0:Y:S01]  /*1530*/  SHFL.IDX PT, R0, R0, RZ, 0x1f ;  /* 0x00001fff00007589 */ /* 0x000e2200000e0000 */
[----:B------:R-:W-:-:S02]  /*1540*/  CS2R R176, SRZ ;  /* 0x0000000000b07805 */ /* 0x000fc4000001ff00 */
[----:B------:R-:W-:Y:S02]  /*1550*/  CS2R R178, SRZ ;  /* 0x0000000000b27805 */ /* 0x000fe4000001ff00 */
[----:B------:R-:W-:Y:S01]  /*1560*/  CS2R R180, SRZ ;  /* 0x0000000000b47805 */ /* 0x000fe2000001ff00 */
[----:B------:R1:W-:Y:S01]  /*1570*/  STL [R1+0x4c], RZ ;  /* 0x00004cff01007387 */ /* 0x0003e20000100800 */
[----:B------:R-:W-:Y:S02]  /*1580*/  CS2R R182, SRZ ;  /* 0x0000000000b67805 */ /* 0x000fe4000001ff00 */
[----:B------:R-:W-:Y:S02]  /*1590*/  CS2R R184, SRZ ;  /* 0x0000000000b87805 */ /* 0x000fe4000001ff00 */
[----:B------:R-:W-:Y:S01]  /*15a0*/  CS2R R186, SRZ ;  /* 0x0000000000ba7805 */ /* 0x000fe2000001ff00 */
[----:B------:R1:W-:Y:S01]  /*15b0*/  STL [R1+0x48], RZ ;  /* 0x000048ff01007387 */ /* 0x0003e20000100800 */
        /* <DEDUP_REMOVED lines=14> */
[----:B------:R-:W-:Y:S02]  /*16a0*/  CS2R R210, SRZ ;  /* 0x0000000000d27805 */ /* 0x000fe4000001ff00 */
[----:B0-----:R-:W-:Y:S01]  /*16b0*/  R2UR UR9, R0 ;  /* 0x00000000000972ca */ /* 0x001fe200000e0000 */
[----:B------:R1:W-:Y:S01]  /*16c0*/  STL [R1+0x38], RZ ;  /* 0x000038ff01007387 */ /* 0x0003e20000100800 */
[----:B------:R-:W-:Y:S01]  /*16d0*/  IMAD.MOV.U32 R0, RZ, RZ, RZ ;  /* 0x000000ffff007224 */ /* 0x000fe200078e00ff */
[----:B------:R-:W-:-:S02]  /*16e0*/  CS2R R212, SRZ ;  /* 0x0000000000d47805 */ /* 0x000fc4000001ff00 */
[----:B------:R-:W-:Y:S01]  /*16f0*/  CS2R R214, SRZ ;  /* 0x0000000000d67805 */ /* 0x000fe2000001ff00 */
[----:B------:R1:W-:Y:S01]  /*1700*/  STL [R1+0x34], RZ ;  /* 0x000034ff01007387 */ /* 0x0003e20000100800 */
[----:B------:R-:W-:Y:S02]  /*1710*/  CS2R R216, SRZ ;  /* 0x0000000000d87805 */ /* 0x000fe4000001ff00 */
[----:B------:R-:W-:Y:S02]  /*1720*/  CS2R R218, SRZ ;  /* 0x0000000000da7805 */ /* 0x000fe4000001ff00 */
[----:B------:R-:W-:Y:S01]  /*1730*/  CS2R R220, SRZ ;  /* 0x0000000000dc7805 */ /* 0x000fe2000001ff00 */
[----:B------:R1:W-:Y:S01]  /*1740*/  STL [R1+0x30], RZ ;  /* 0x000030ff01007387 */ /* 0x0003e20000100800 */
[----:B------:R-:W-:Y:S02]  /*1750*/  CS2R R222, SRZ ;  /* 0x0000000000de7805 */ /* 0x000fe4000001ff00 */
[----:B------:R-:W-:Y:S01]  /*1760*/  CS2R R224, SRZ ;  /* 0x0000000000e07805 */ /* 0x000fe2000001ff00 */
[----:B------:R-:W-:Y:S01]  /*1770*/  IMAD.MOV.U32 R226, RZ, RZ, RZ ;  /* 0x000000ffffe27224 */ /* 0x000fe200078e00ff */
[----:B------:R1:W-:Y:S01]  /*1780*/  STL [R1+0x2c], RZ ;  /* 0x00002cff01007387 */ /* 0x0003e20000100800 */
[----:B------:R-:W-:Y:S01]  /*1790*/  ULEA.HI UR10, UR9, UR9, URZ, 0x1 ;  /* 0x00000009090a7291 */ /* 0x000fe2000f8f083f */
[----:B------:R-:W-:Y:S01]  /*17a0*/  IMAD.U32 R227, RZ, RZ, UR4 ;  /* 0x00000004ffe37e24 */ /* 0x000fe2000f8e00ff */
[----:B------:R-:W-:Y:S01]  /*17b0*/  CS2R R24, SRZ ;  /* 0x0000000000187805 */ /* 0x000fe2000001ff00 */
[----:B------:R1:W-:Y:S01]  /*17c0*/  STL [R1+0x28], RZ ;  /* 0x000028ff01007387 */ /* 0x0003e20000100800 */
[----:B------:R-:W-:Y:S01]  /*17d0*/  ULOP3.LUT UR10, UR10, 0xffffe, URZ, 0xc0, !UPT ;  /* 0x000ffffe0a0a7892 */ /* 0x000fe2000f8ec03f */
[----:B----4-:R-:W-:-:S02]  /*17e0*/  CS2R R26, SRZ ;  /* 0x00000000001a7805 */ /* 0x010fc4000001ff00 */
[----:B------:R-:W-:Y:S01]  /*17f0*/  CS2R R28, SRZ ;  /* 0x00000000001c7805 */ /* 0x000fe2000001ff00 */
[----:B------:R1:W-:Y:S01]  /*1800*/  STL [R1+0x24], RZ ;  /* 0x000024ff01007387 */ /* 0x0003e20000100800 */
[----:B------:R-:W-:Y:S01]  /*1810*/  UIADD3 UR10, UR9, -UR10, URZ ;  /* 0x8000000a090a7290 */ /* 0x000fe2000fffe03f */
[----:B------:R-:W-:Y:S02]  /*1820*/  CS2R R30, SRZ ;  /* 0x00000000001e7805 */ /* 0x000fe4000001ff00 */
[----:B------:R-:W-:Y:S01]  /*1830*/  CS2R R32, SRZ ;  /* 0x0000000000207805 */ /* 0x000fe2000001ff00 */
[----:B------:R1:W-:Y:S01]  /*1840*/  STL [R1+0x20], RZ ;  /* 0x000020ff01007387 */ /* 0x0003e20000100800 */
[----:B------:R-:W-:Y:S01]  /*1850*/  ULEA UR10, UR10, UR14, 0xc ;  /* 0x0000000e0a0a7291 */ /* 0x000fe2000f8e603f */
[----:B------:R-:W-:Y:S02]  /*1860*/  CS2R R34, SRZ ;  /* 0x0000000000227805 */ /* 0x000fe4000001ff00 */
[----:B------:R-:W-:Y:S01]  /*1870*/  CS2R R36, SRZ ;  /* 0x0000000000247805 */ /* 0x000fe2000001ff00 */
[----:B------:R1:W-:Y:S01]  /*1880*/  STL [R1+0x1c], RZ ;  /* 0x00001cff01007387 */ /* 0x0003e20000100800 */
[----:B------:R-:W-:Y:S01]  /*1890*/  UIADD3 UR10, UR10, 0x100, URZ ;  /* 0x000001000a0a7890 */ /* 0x000fe2000fffe03f */
[----:B------:R-:W-:-:S02]  /*18a0*/  CS2R R38, SRZ ;  /* 0x0000000000267805 */ /* 0x000fc4000001ff00 */
[----:B------:R-:W-:Y:S01]  /*18b0*/  CS2R R40, SRZ ;  /* 0x0000000000287805 */ /* 0x000fe2000001ff00 */
[----:B------:R1:W-:Y:S01]  /*18c0*/  STL [R1+0x18], RZ ;  /* 0x000018ff01007387 */ /* 0x0003e20000100800 */
[----:B------:R-:W-:Y:S01]  /*18d0*/  USHF.R.U32.HI UR10, URZ, 0x4, UR10 ;  /* 0x000000043f0a7899 */ /* 0x000fe2000801160a */
[----:B------:R-:W-:Y:S02]  /*18e0*/  CS2R R42, SRZ ;  /* 0x00000000002a7805 */ /* 0x000fe4000001ff00 */
[----:B------:R-:W-:Y:S01]  /*18f0*/  CS2R R44, SRZ ;  /* 0x00000000002c7805 */ /* 0x000fe2000001ff00 */
[----:B------:R1:W-:Y:S01]  /*1900*/  STL [R1+0x14], RZ ;  /* 0x000014ff01007387 */ /* 0x0003e20000100800 */
[----:B------:R-:W-:Y:S01]  /*1910*/  ULOP3.LUT UR15, UR10, 0x3fff, URZ, 0xc0, !UPT ;  /* 0x00003fff0a0f7892 */ /* 0x000fe2000f8ec03f */
        /* <DEDUP_REMOVED lines=18> */
[----:B------:R1:W-:Y:S01]  /*1a40*/  STL [R1], RZ ;  /* 0x000000ff01007387 */ /* 0x0003e20000100800 */
[----:B------:R-:W-:-:S02]  /*1a50*/  CS2R R74, SRZ ;  /* 0x00000000004a7805 */ /* 0x000fc4000001ff00 */
[----:B------:R-:W-:Y:S02]  /*1a60*/  CS2R R76, SRZ ;  /* 0x00000000004c7805 */ /* 0x000fe4000001ff00 */
[----:B------:R-:W-:Y:S02]  /*1a70*/  CS2R R78, SRZ ;  /* 0x00000000004e7805 */ /* 0x000fe4000001ff00 */
[----:B------:R-:W-:Y:S02]  /*1a80*/  CS2R R80, SRZ ;  /* 0x0000000000507805 */ /* 0x000fe4000001ff00 */
[----:B------:R-:W-:Y:S02]  /*1a90*/  CS2R R82, SRZ ;  /* 0x0000000000527805 */ /* 0x000fe4000001ff00 */
[----:B------:R-:W-:Y:S02]  /*1aa0*/  CS2R R84, SRZ ;  /* 0x0000000000547805 */ /* 0x000fe4000001ff00 */
        /* <DEDUP_REMOVED lines=32> */
[----:B------:R-:W-:Y:S01]  /*1cb0*/  CS2R R150, SRZ ;  /* 0x0000000000967805 */ /* 0x000fe2000001ff00 */
[----:B-1----:R-:W-:Y:S06]  /*1cc0*/  @!P1 BRA `(.L_x_17) ;  /* 0x0000001000689947 */ /* 0x002fec0003800000 */
[----:B------:R-:W-:-:S06]  /*1cd0*/  UISETP.NE.AND UP0, UPT, UR23, 0x3, UPT ;  /* 0x000000031700788c */ /* 0x000fcc000bf05270 */
[----:B------:R-:W-:-:S13]  /*1ce0*/  PLOP3.LUT P2, PT, PT, PT, UP0, 0x80, 0x0 ;  /* 0x000000000000781c */ /* 0x000fda0003f4f008 */
[----:B------:R-:W-:Y:S05]  /*1cf0*/  @!P2 BRA `(.L_x_18) ;  /* 0x000000000004a947 */ /* 0x000fea0003800000 */
[----:B------:R-:W-:Y:S01]  /*1d00*/  BPT.TRAP 0x1 ;  /* 0x000000040000795c */ /* 0x000fe20000300000 */
.L_x_18:
[----:B------:R-:W-:Y:S01]  /*1d10*/  ULEA UR6, UR5, UR14, 0x3 ;  /* 0x0000000e05067291 */ /* 0x000fe2000f8e183f */
[----:B------:R-:W-:-:S05]  /*1d20*/  IMAD.U32 R0, RZ, RZ, UR4 ;  /* 0x00000004ff007e24 */ /* 0x000fca000f8e00ff */
[----:B------:R-:W-:-:S04]  /*1d30*/  SHF.L.U32 R0, R0, 0x1f, RZ ;  /* 0x0000001f00007819 */ /* 0x000fc800000006ff */
[----:B------:R0:W1:Y:S01]  /*1d40*/  SYNCS.PHASECHK.TRANS64.TRYWAIT P1, [UR6], R0 ;  /* 0x00000000ff0075a7 */ /* 0x0000620008020146 */
[----:B------:R-:W-:Y:S05]  /*1d50*/  @!P2 BRA `(.L_x_19) ;  /* 0x000000000004a947 */ /* 0x000fea0003800000 */
[----:B------:R-:W-:Y:S01]  /*1d60*/  BPT.TRAP 0x1 ;  /* 0x000000040000795c */ /* 0x000fe20000300000 */
.L_x_19:
[----:B-1----:R-:W-:Y:S05]  /*1d70*/  @P1 BRA `(.L_x_20) ;  /* 0x0000000000081947 */ /* 0x002fea0003800000 */
[----:B------:R-:W1:Y:S02]  /*1d80*/  SYNCS.PHASECHK.TRANS64.TRYWAIT P1, [UR6], R0 ;  /* 0x00000000ff0075a7 */ /* 0x000e640008020146 */
[----:B-1----:R-:W-:Y:S05]  /*1d90*/  @!P1 BRA `(.L_x_21) ;  /* 0x000000e400009947 */ /* 0x002fea0003800000 */
.L_x_20:
[----:B------:R-:W-:Y:S01]  /*1da0*/  UIADD3 UR6, UR14, 0x8100, URZ ;  /* 0x000081000e067890 */ /* 0x000fe2000fffe03f */
[----:B------:R-:W-:Y:S01]  /*1db0*/  WARPGROUP.ARRIVE ;  /* 0x00000000000079c5 */ /* 0x000fe20000000000 */
[----:B------:R-:W-:Y:S01]  /*1dc0*/  ULOP3.LUT UR8, UR15, 0x10000, URZ, 0xfc, !UPT ;  /* 0x000100000f087892 */ /* 0x000fe2000f8efc3f */
[----:B------:R2:W-:Y:S01]  /*1dd0*/  STL [R1+0x74], RZ ;  /* 0x000074ff01007387 */ /* 0x0005e20000100800 */
[----:B------:R-:W-:Y:S01]  /*1de0*/  USHF.R.U32.HI UR6, URZ, 0x4, UR6 ;  /* 0x000000043f067899 */ /* 0x000fe20008011606 */
[----:B01----:R-:W-:Y:S01]  /*1df0*/  IMAD.MOV.U32 R0, RZ, RZ, RZ ;  /* 0x000000ffff007224 */ /* 0x003fe200078e00ff */
[----:B------:R-:W-:Y:S01]  /*1e00*/  ULEA UR8, UR5, UR8, 0x9 ;  /* 0x0000000805087291 */ /* 0x000fe2000f8e483f */
[----:B------:R2:W-:Y:S01]  /*1e10*/  STL [R1+0x70], RZ ;  /* 0x000070ff01007387 */ /* 0x0005e20000100800 */
[----:B------:R-:W-:Y:S01]  /*1e20*/  ULOP3.LUT UR6, UR6, 0x3fff, URZ, 0xc0, !UPT ;  /* 0x00003fff06067892 */ /* 0x000fe2000f8ec03f */
[----:B------:R-:W-:Y:S01]  /*1e30*/  CS2R R2, SRZ ;  /* 0x0000000000027805 */ /* 0x000fe2000001ff00 */
[----:B------:R-:W-:Y:S01]  /*1e40*/  UMOV UR9, 0x80000020 ;  /* 0x8000002000097882 */ /* 0x000fe20000000000 */
[----:B------:R-:W-:Y:S01]  /*1e50*/  UMOV UR11, 0x80000020 ;  /* 0x80000020000b7882 */ /* 0x000fe20000000000 */
[----:B------:R-:W-:Y:S01]  /*1e60*/  ULOP3.LUT UR6, UR6, 0x10000, URZ, 0xfc, !UPT ;  /* 0x0001000006067892 */ /* 0x000fe2000f8efc3f */
[----:B------:R2:W-:Y:S01]  /*1e70*/  STL [R1+0x6c], RZ ;  /* 0x00006cff01007387 */ /* 0x0005e20000100800 */
[----:B------:R-:W-:Y:S01]  /*1e80*/  ULDC UR7, c[0x0][0x50c] ;  /* 0x0001430000077ab9 */ /* 0x000fe20000000800 */
[----:B------:R-:W-:Y:S01]  /*1e90*/  CS2R R4, SRZ ;  /* 0x0000000000047805 */ /* 0x000fe2000001ff00 */
[----:B------:R-:W-:Y:S01]  /*1ea0*/  ULEA UR10, UR5, UR6, 0xa ;  /* 0x00000006050a7291 */ /* 0x000fe2000f8e503f */
[----:B------:R2:W-:Y:S01]  /*1eb0*/  STL [R1+0x68], RZ ;  /* 0x000068ff01007387 */ /* 0x0005e20000100800 */
[----:B------:R-:W-:Y:S01]  /*1ec0*/  UISETP.NE.AND UP0, UPT, UR7, 0x2, UPT ;  /* 0x000000020700788c */ /* 0x000fe2000bf05270 */
[----:B------:R-:W-:Y:S01]  /*1ed0*/  CS2R R6, SRZ ;  /* 0x0000000000067805 */ /* 0x000fe2000001ff00 */
[----:B------:R-:W-:Y:S01]  /*1ee0*/  UMOV UR6, 0x2 ;  /* 0x0000000200067882 */ /* 0x000fe20000000000 */
[----:B------:R2:W-:Y:S01]  /*1ef0*/  STL [R1+0x64], RZ ;  /* 0x000064ff01007387 */ /* 0x0005e20000100800 */
[----:B------:R-:W-:Y:S01]  /*1f00*/  USEL UR7, URZ, 0x1, UP0 ;  /* 0x000000013f077887 */ /* 0x000fe20008000000 */
[----:B------:R-:W-:-:S02]  /*1f10*/  CS2R R8, SRZ ;  /* 0x0000000000087805 */ /* 0x000fc4000001ff00 */
[----:B------:R-:W-:Y:S01]  /*1f20*/  CS2R R10, SRZ ;  /* 0x00000000000a7805 */ /* 0x000fe2000001ff00 */
[----:B------:R-:W-:Y:S01]  /*1f30*/  QGMMA.64x256x32.F32.E5M2.E5M2 R24, gdesc[UR8], RZ, !UPT ;  /* 0x03e00000081879f3 */ /* 0x000fe2000c7038ff */
[----:B------:R2:W-:Y:S01]  /*1f40*/  STL [R1+0x60], RZ ;  /* 0x000060ff01007387 */ /* 0x0005e20000100800 */
[----:B------:R-:W-:Y:S01]  /*1f50*/  UIADD3 UR8, UR8, 0x2, URZ ;  /* 0x0000000208087890 */ /* 0x000fe2000fffe03f */
[----:B------:R-:W-:Y:S01]  /*1f60*/  ISETP.NE.AND P1, PT, RZ, UR7, PT ;  /* 0x00000007ff007c0c */ /* 0x000fe2000bf25270 */
[----:B------:R-:W-:Y:S01]  /*1f70*/  UIADD3 UR10, UR10, 0x2, URZ ;  /* 0x000000020a0a7890 */ /* 0x000fe2000fffe03f */
[----:B------:R2:W-:Y:S01]  /*1f80*/  STL [R1+0x5c], RZ ;  /* 0x00005cff01007387 */ /* 0x0005e20000100800 */
[----:B------:R-:W-:Y:S01]  /*1f90*/  UMOV UR9, 0x80000020 ;  /* 0x8000002000097882 */ /* 0x000fe20000000000 */
[----:B------:R-:W-:Y:S01]  /*1fa0*/  UMOV UR11, 0x80000020 ;  /* 0x80000020000b7882 */ /* 0x000fe20000000000 */
        /* <DEDUP_REMOVED lines=58> */
[----:B------:R-:W-:-:S03]  /*2350*/  IMAD.MOV.U32 R226, RZ, RZ, RZ ;  /* 0x000000ffffe27224 */ /* 0x000fc600078e00ff */
[----:B------:R2:W-:Y:S04]  /*2360*/  STL [R1+0x1c], RZ ;  /* 0x00001cff01007387 */ /* 0x0005e80000100800 */
[----:B------:R2:W-:Y:S04]  /*2370*/  STL [R1+0x18], RZ ;  /* 0x000018ff01007387 */ /* 0x0005e80000100800 */
[----:B------:R2:W-:Y:S04]  /*2380*/  STL [R1+0x14], RZ ;  /* 0x000014ff01007387 */ /* 0x0005e80000100800 */
[----:B------:R2:W-:Y:S04]  /*2390*/  STL [R1+0x10], RZ ;  /* 0x000010ff01007387 */ /* 0x0005e80000100800 */
[----:B------:R2:W-:Y:S04]  /*23a0*/  STL [R1+0xc], RZ ;  /* 0x00000cff01007387 */ /* 0x0005e80000100800 */
[----:B------:R2:W-:Y:S04]  /*23b0*/  STL [R1+0x8], RZ ;  /* 0x000008ff01007387 */ /* 0x0005e80000100800 */
[----:B------:R2:W-:Y:S04]  /*23c0*/  STL [R1+0x4], RZ ;  /* 0x000004ff01007387 */ /* 0x0005e80000100800 */
[----:B------:R2:W-:Y:S01]  /*23d0*/  STL [R1], RZ ;  /* 0x000000ff01007387 */ /* 0x0005e20000100800 */
[----:B------:R-:W-:Y:S01]  /*23e0*/  QGMMA.64x256x32.F32.E5M2.E5M2 R24, gdesc[UR8], R24, gsb0 ;  /* 0x03e00000081879f3 */ /* 0x000fe20008003818 */
[----:B------:R-:W-:Y:S05]  /*23f0*/  @!P1 BRA `(.L_x_22) ;  /* 0x0000000800809947 */ /* 0x000fea0003800000 */
[----:B------:R-:W-:Y:S02]  /*2400*/  WARPGROUP.DEPBAR.LE gsb0, 0x0 ;  /* 0x00008000000079c5 */ /* 0x000fe40000010000 */
[----:B------:R-:W-:-:S01]  /*2410*/  FADD R227, RZ, R122 ;  /* 0x0000007affe37221 */ /* 0x000fc20000000000 */
[----:B------:R-:W-:Y:S01]  /*2420*/  FADD R226, RZ, R24 ;  /* 0x00000018ffe27221 */ /* 0x000fe20000000000 */
[----:B------:R-:W-:-:S01]  /*2430*/  FADD R225, RZ, R25 ;  /* 0x00000019ffe17221 */ /* 0x000fc20000000000 */
[----:B------:R-:W-:Y:S01]  /*2440*/  FADD R224, RZ, R26 ;  /* 0x0000001affe07221 */ /* 0x000fe20000000000 */
[----:B------:R-:W-:-:S01]  /*2450*/  FADD R223, RZ, R27 ;  /* 0x0000001bffdf7221 */ /* 0x000fc20000000000 */
[----:B------:R0:W-:Y:S01]  /*2460*/  STL [R1], R227 ;  /* 0x000000e301007387 */ /* 0x0001e20000100800 */
[----:B------:R-:W-:-:S01]  /*2470*/  FADD R222, RZ, R28 ;  /* 0x0000001cffde7221 */ /* 0x000fc20000000000 */
[----:B------:R-:W-:Y:S01]  /*2480*/  FADD R221, RZ, R29 ;  /* 0x0000001dffdd7221 */ /* 0x000fe20000000000 */
[----:B------:R-:W-:-:S01]  /*2490*/  FADD R220, RZ, R30 ;  /* 0x0000001effdc7221 */ /* 0x000fc20000000000 */
[----:B------:R-:W-:Y:S01]  /*24a0*/  FADD R219, RZ, R31 ;  /* 0x0000001fffdb7221 */ /* 0x000fe20000000000 */
[----:B------:R-:W-:-:S01]  /*24b0*/  FADD R218, RZ, R32 ;  /* 0x00000020ffda7221 */ /* 0x000fc20000000000 */
[----:B------:R-:W-:Y:S01]  /*24c0*/  FADD R217, RZ, R33 ;  /* 0x00000021ffd97221 */ /* 0x000fe20000000000 */
[----:B------:R-:W-:-:S01]  /*24d0*/  FADD R216, RZ, R34 ;  /* 0x00000022ffd87221 */ /* 0x000fc20000000000 */
[----:B------:R-:W-:Y:S01]  /*24e0*/  FADD R215, RZ, R35 ;  /* 0x00000023ffd77221 */ /* 0x000fe20000000000 */
[----:B------:R-:W-:-:S01]  /*24f0*/  FADD R214, RZ, R36 ;  /* 0x00000024ffd67221 */ /* 0x000fc20000000000 */
[----:B0-----:R-:W-:Y:S01]  /*2500*/  FADD R227, RZ, R123 ;  /* 0x0000007bffe37221 */ /* 0x001fe20000000000 */
[----:B------:R-:W-:-:S01]  /*2510*/  FADD R213, RZ, R37 ;  /* 0x00000025ffd57221 */ /* 0x000fc20000000000 */
[----:B------:R-:W-:Y:S01]  /*2520*/  FADD R212, RZ, R38 ;  /* 0x00000026ffd47221 */ /* 0x000fe20000000000 */
[----:B------:R-:W-:-:S01]  /*2530*/  FADD R211, RZ, R39 ;  /* 0x00000027ffd37221 */ /* 0x000fc20000000000 */
[----:B------:R-:W-:Y:S01]  /*2540*/  FADD R210, RZ, R40 ;  /* 0x00000028ffd27221 */ /* 0x000fe20000000000 */
[----:B------:R0:W-:Y:S01]  /*2550*/  STL [R1+0x4], R227 ;  /* 0x000004e301007387 */ /* 0x0001e20000100800 */
        /* <DEDUP_REMOVED lines=93> */
[----:B------:R-:W-:Y:S01]  /*2b30*/  UMOV UR6, URZ ;  /* 0x0000003f00067c82 */ /* 0x000fe20008000000 */
[----:B0-----:R-:W-:-:S05]  /*2b40*/  FADD R227, RZ, R130 ;  /* 0x00000082ffe37221 */ /* 0x001fca0000000000 */
[----:B------:R0:W-:Y:S02]  /*2b50*/  STL [R1+0x20], R227 ;  /* 0x000020e301007387 */ /* 0x0001e40000100800 */
        /* <DEDUP_REMOVED lines=42> */
.L_x_22:
[----:B------:R-:W-:-:S04]  /*2e00*/  UIADD3 UR18, UR5, 0x1, URZ ;  /* 0x0000000105127890 */ /* 0x000fc8000fffe03f */
[----:B------:R-:W-:-:S04]  /*2e10*/  UISETP.NE.AND UP0, UPT, UR18, 0x4, UPT ;  /* 0x000000041200788c */ /* 0x000fc8000bf05270 */
[----:B------:R-:W-:Y:S02]  /*2e20*/  USEL UR8, URZ, 0x1, UP0 ;  /* 0x000000013f087887 */ /* 0x000fe40008000000 */
[----:B------:R-:W-:Y:S02]  /*2e30*/  USEL UR18, UR18, URZ, UP0 ;  /* 0x0000003f12127287 */ /* 0x000fe40008000000 */
[----:B------:R-:W-:-:S06]  /*2e40*/  ULOP3.LUT UR8, UR4, UR8, URZ, 0x3c, !UPT ;  /* 0x0000000804087292 */ /* 0x000fcc000f8e3c3f */
[----:B0-----:R-:W-:Y:S01]  /*2e50*/  IMAD.U32 R227, RZ, RZ, UR8 ;  /* 0x00000008ffe37e24 */ /* 0x001fe2000f8e00ff */
[----:B------:R-:W-:-:S06]  /*2e60*/  UMOV UR8, 0x1 ;  /* 0x0000000100087882 */ /* 0x000fcc0000000000 */
.L_x_17:
[----:B------:R-:W-:-:S04]  /*2e70*/  UISETP.LT.AND UP0, UPT, UR12, 0x1, UPT ;  /* 0x000000010c00788c */ /* 0x000fc8000bf01270 */
[----:B------:R-:W-:-:S04]  /*2e80*/  USEL UR9, UR12, 0x1, UP0 ;  /* 0x000000010c097887 */ /* 0x000fc80008000000 */
[----:B------:R-:W-:-:S04]  /*2e90*/  UIADD3 UR9, UR12, -UR9, URZ ;  /* 0x800000090c097290 */ /* 0x000fc8000fffe03f */
[----:B------:R-:W-:-:S06]  /*2ea0*/  UISETP.GE.AND UP0, UPT, UR9, 0x1, UPT ;  /* 0x000000010900788c */ /* 0x000fcc000bf06270 */
[----:B------:R-:W-:-:S13]  /*2eb0*/  PLOP3.LUT P1, PT, PT, PT, UP0, 0x80, 0x0 ;  /* 0x000000000000781c */ /* 0x000fda0003f2f008 */
[----:B------:R-:W-:Y:S05]  /*2ec0*/  @!P1 BRA `(.L_x_23) ;  /* 0x0000001000949947 */ /* 0x000fea0003800000 */
[----:B------:R-:W-:Y:S01]  /*2ed0*/  IMAD.U32 R228, RZ, RZ, UR9 ;  /* 0x00000009ffe47e24 */ /* 0x000fe2000f8e00ff */
[----:B------:R-:W-:Y:S01]  /*2ee0*/  UMOV UR19, UR5 ;  /* 0x0000000500137c82 */ /* 0x000fe20008000000 */
[----:B------:R-:W-:-:S05]  /*2ef0*/  ULDC UR24, c[0x0][0x50c] ;  /* 0x0001430000187ab9 */ /* 0x000fca0000000800 */
.L_x_31:
[----:B------:R-:W-:-:S06]  /*2f00*/  UISETP.NE.AND UP0, UPT, UR23, 0x3, UPT ;  /* 0x000000031700788c */ /* 0x000fcc000bf05270 */
[----:B------:R-:W-:-:S13]  /*2f10*/  PLOP3.LUT P2, PT, PT, PT, UP0, 0x80, 0x0 ;  /* 0x000000000000781c */ /* 0x000fda0003f4f008 */
[----:B01---5:R-:W-:Y:S05]  /*2f20*/  @!P2 BRA `(.L_x_24) ;  /* 0x000000000004a947 */ /* 0x023fea0003800000 */
[----:B------:R-:W-:Y:S01]  /*2f30*/  BPT.TRAP 0x1 ;  /* 0x000000040000795c */ /* 0x000fe20000300000 */
.L_x_24:
[----:B------:R-:W0:Y:S01]  /*2f40*/  S2UR UR9, SR_CgaCtaId ;  /* 0x00000000000979c3 */ /* 0x000e220000008800 */
[----:B------:R-:W-:Y:S01]  /*2f50*/  UMOV UR14, 0x400 ;  /* 0x00000400000e7882 */ /* 0x000fe20000000000 */
[----:B------:R-:W-:Y:S01]  /*2f60*/  SHF.L.U32 R229, R227, 0x1f, RZ ;  /* 0x0000001fe3e57819 */ /* 0x000fe200000006ff */
[----:B0-----:R-:W-:-:S04]  /*2f70*/  ULEA UR14, UR9, UR14, 0x18 ;  /* 0x0000000e090e7291 */ /* 0x001fc8000f8ec03f */
[----:B------:R-:W-:-:S09]  /*2f80*/  ULEA UR9, UR18, UR14, 0x3 ;  /* 0x0000000e12097291 */ /* 0x000fd2000f8e183f */
[----:B------:R0:W1:Y:S01]  /*2f90*/  SYNCS.PHASECHK.TRANS64.TRYWAIT P1, [UR9], R229 ;  /* 0x000000e5ff0075a7 */ /* 0x0000620008020149 */
[----:B------:R-:W-:Y:S05]  /*2fa0*/  @!P2 BRA `(.L_x_25) ;  /* 0x000000000004a947 */ /* 0x000fea0003800000 */
[----:B------:R-:W-:Y:S01]  /*2fb0*/  BPT.TRAP 0x1 ;  /* 0x000000040000795c */ /* 0x000fe20000300000 */
.L_x_25:
[----:B-1----:R-:W-:Y:S05]  /*2fc0*/  @P1 BRA `(.L_x_26) ;  /* 0x0000000000081947 */ /* 0x002fea0003800000 */
[----:B------:R-:W1:Y:S02]  /*2fd0*/  SYNCS.PHASECHK.TRANS64.TRYWAIT P1, [UR9], R229 ;  /* 0x000000e5ff0075a7 */ /* 0x000e640008020149 */
[----:B-1----:R-:W-:Y:S05]  /*2fe0*/  @!P1 BRA `(.L_x_27) ;  /* 0x000000d000849947 */ /* 0x002fea0003800000 */
.L_x_26:
[----:B------:R-:W-:Y:S01]  /*2ff0*/  UIADD3 UR9, UR14, 0x8100, URZ ;  /* 0x000081000e097890 */ /* 0x000fe2000fffe03f */
[----:B------:R-:W-:Y:S01]  /*3000*/  WARPGROUP.ARRIVE ;  /* 0x00000000000079c5 */ /* 0x000fe20000000000 */
[----:B------:R-:W-:Y:S02]  /*3010*/  UISETP.NE.AND UP0, UPT, UR7, URZ, UPT ;  /* 0x0000003f0700728c */ /* 0x000fe4000bf05270 */
[----:B------:R-:W-:Y:S02]  /*3020*/  USHF.R.U32.HI UR9, URZ, 0x4, UR9 ;  /* 0x000000043f097899 */ /* 0x000fe40008011609 */
[----:B------:R-:W-:Y:S02]  /*3030*/  USEL UR8, UR8, URZ, !UP0 ;  /* 0x0000003f08087287 */ /* 0x000fe4000c000000 */
[----:B------:R-:W-:Y:S02]  /*3040*/  ULOP3.LUT UR9, UR9, 0x3fff, URZ, 0xc0, !UPT ;  /* 0x00003fff09097892 */ /* 0x000fe4000f8ec03f */
[----:B------:R-:W-:-:S02]  /*3050*/  ULOP3.LUT UR7, UR15, 0x10000, URZ, 0xfc, !UPT ;  /* 0x000100000f077892 */ /* 0x000fc4000f8efc3f */
[----:B------:R-:W-:Y:S02]  /*3060*/  ULOP3.LUT UR9, UR9, 0x10000, URZ, 0xfc, !UPT ;  /* 0x0001000009097892 */ /* 0x000fe4000f8efc3f */
[----:B------:R-:W-:Y:S02]  /*3070*/  UISETP.NE.U32.AND UP0, UPT, UR8, URZ, UPT ;  /* 0x0000003f0800728c */ /* 0x000fe4000bf05070 */
[----:B------:R-:W-:Y:S02]  /*3080*/  ULEA UR8, UR18, UR7, 0x9 ;  /* 0x0000000712087291 */ /* 0x000fe4000f8e483f */
[----:B------:R-:W-:Y:S01]  /*3090*/  ULEA UR10, UR18, UR9, 0xa ;  /* 0x00000009120a7291 */ /* 0x000fe2000f8e503f */
[----:B------:R-:W-:Y:S02]  /*30a0*/  UMOV UR11, 0x80000020 ;  /* 0x80000020000b7882 */ /* 0x000fe40000000000 */
[----:B------:R-:W-:Y:S01]  /*30b0*/  UMOV UR9, 0x80000020 ;  /* 0x8000002000097882 */ /* 0x000fe20000000000 */
[----:B------:R-:W-:-:S05]  /*30c0*/  UIADD3 UR6, UR6, 0x2, URZ ;  /* 0x0000000206067890 */ /* 0x000fca000fffe03f */
[----:B------:R-:W-:Y:S01]  /*30d0*/  QGMMA.64x256x32.F32.E5M2.E5M2 R24, gdesc[UR8], R24, UP0 ;  /* 0x03e00000081879f3 */ /* 0x000fe2000bf03818 */
[----:B------:R-:W-:Y:S02]  /*30e0*/  UIADD3 UR8, UR8, 0x2, URZ ;  /* 0x0000000208087890 */ /* 0x000fe4000fffe03f */
[----:B------:R-:W-:Y:S01]  /*30f0*/  UIADD3 UR10, UR10, 0x2, URZ ;  /* 0x000000020a0a7890 */ /* 0x000fe2000fffe03f */
[----:B------:R-:W-:Y:S01]  /*3100*/  UMOV UR9, 0x80000020 ;  /* 0x8000002000097882 */ /* 0x000fe20000000000 */
[----:B------:R-:W-:Y:S01]  /*3110*/  UMOV UR11, 0x80000020 ;  /* 0x80000020000b7882 */ /* 0x000fe20000000000 */
[----:B------:R-:W-:-:S04]  /*3120*/  UISETP.NE.AND UP0, UPT, UR6, UR24, UPT ;  /* 0x000000180600728c */ /* 0x000fc8000bf05270 */
[----:B------:R-:W-:-:S06]  /*3130*/  USEL UR7, URZ, 0x1, UP0 ;  /* 0x000000013f077887 */ /* 0x000fcc0008000000 */
[----:B------:R-:W-:-:S12]  /*3140*/  ISETP.NE.AND P1, PT, RZ, UR7, PT ;  /* 0x00000007ff007c0c */ /* 0x000fd8000bf25270 */
[----:B------:R-:W-:Y:S03]  /*3150*/  QGMMA.64x256x32.F32.E5M2.E5M2 R24, gdesc[UR8], R24, gsb0 ;  /* 0x03e00000081879f3 */ /* 0x000fe60008003818 */
[----:B------:R-:W-:Y:S02]  /*3160*/  WARPGROUP.DEPBAR.LE gsb0, 0x1 ;  /* 0x00008000000079c5 */ /* 0x000fe40000010100 */
[----:B------:R-:W-:Y:S05]  /*3170*/  @!P1 BRA `(.L_x_28) ;  /* 0x0000000c00809947 */ /* 0x000fea0003800000 */
[----:B------:R-:W-:Y:S02]  /*3180*/  WARPGROUP.DEPBAR.LE gsb0, 0x0 ;  /* 0x00008000000079c5 */ /* 0x000fe40000010000 */
[----:B------:R-:W-:-:S01]  /*3190*/  FADD R226, R24, R226 ;  /* 0x000000e218e27221 */ /* 0x000fc20000000000 */
[----:B------:R-:W-:Y:S01]  /*31a0*/  FADD R225, R25, R225 ;  /* 0x000000e119e17221 */ /* 0x000fe20000000000 */
[----:B------:R1:W-:Y:S01]  /*31b0*/  STL [R1+0x8c], R227 ;  /* 0x00008ce301007387 */ /* 0x0003e20000100800 */
[----:B------:R-:W-:-:S01]  /*31c0*/  FADD R224, R26, R224 ;  /* 0x000000e01ae07221 */ /* 0x000fc20000000000 */
[----:B------:R-:W-:Y:S01]  /*31d0*/  FADD R223, R27, R223 ;  /* 0x000000df1bdf7221 */ /* 0x000fe20000000000 */
[----:B------:R-:W-:-:S01]  /*31e0*/  FADD R222, R28, R222 ;  /* 0x000000de1cde7221 */ /* 0x000fc20000000000 */
[----:B------:R-:W-:Y:S01]  /*31f0*/  FADD R221, R29, R221 ;  /* 0x000000dd1ddd7221 */ /* 0x000fe20000000000 */
[----:B-1----:R-:W3:Y:S04]  /*3200*/  LDL.LU R227, [R1+0x30] ;  /* 0x0000300001e37983 */ /* 0x002ee80000300800 */
[----:B------:R1:W-:Y:S01]  /*3210*/  STL [R1+0x90], R226 ;  /* 0x000090e201007387 */ /* 0x0003e20000100800 */
[----:B------:R-:W-:-:S01]  /*3220*/  FADD R220, R30, R220 ;  /* 0x000000dc1edc7221 */ /* 0x000fc20000000000 */
[----:B------:R-:W-:-:S02]  /*3230*/  FADD R219, R31, R219 ;  /* 0x000000db1fdb7221 */ /* 0x000fc40000000000 */
[----:B-1----:R-:W4:Y:S04]  /*3240*/  LDL.LU R226, [R1+0x2c] ;  /* 0x00002c0001e27983 */ /* 0x002f280000300800 */
[----:B------:R1:W-:Y:S01]  /*3250*/  STL [R1+0x94], R225 ;  /* 0x000094e101007387 */ /* 0x0003e20000100800 */
[----:B------:R-:W-:-:S03]  /*3260*/  FADD R218, R32, R218 ;  /* 0x000000da20da7221 */ /* 0x000fc60000000000 */
[----:B-1----:R-:W2:Y:S04]  /*3270*/  LDL.LU R225, [R1+0x28] ;  /* 0x0000280001e17983 */ /* 0x002ea80000300800 */
        /* <DEDUP_REMOVED lines=9> */
[----:B------:R1:W-:Y:S04]  /*3310*/  STL [R1+0xa4], R221 ;  /* 0x0000a4dd01007387 */ /* 0x0003e80000100800 */
        /* <DEDUP_REMOVED lines=12> */
[----:B-1----:R-:W2:Y:S01]  /*33e0*/  LDL.LU R215, [R1] ;  /* 0x0000000001d77983 */ /* 0x002ea20000300800 */
[----:B------:R-:W-:-:S01]  /*33f0*/  FADD R214, R36, R214 ;  /* 0x000000d624d67221 */ /* 0x000fc20000000000 */
[----:B------:R-:W-:Y:S01]  /*3400*/  FADD R213, R37, R213 ;  /* 0x000000d525d57221 */ /* 0x000fe20000000000 */
[----:B------:R-:W-:-:S01]  /*3410*/  FADD R212, R38, R212 ;  /* 0x000000d426d47221 */ /* 0x000fc20000000000 */
[----:B------:R-:W-:Y:S01]  /*3420*/  FADD R211, R39, R211 ;  /* 0x000000d327d37221 */ /* 0x000fe20000000000 */
[----:B------:R-:W-:-:S01]  /*3430*/  FADD R210, R40, R210 ;  /* 0x000000d228d27221 */ /* 0x000fc20000000000 */
[----:B------:R-:W-:Y:S01]  /*3440*/  STL [R1+0xc0], R214 ;  /* 0x0000c0d601007387 */ /* 0x000fe20000100800 */
        /* <DEDUP_REMOVED lines=11> */
[----:B------:R1:W-:Y:S01]  /*3500*/  STL [R1+0xcc], R211 ;  /* 0x0000ccd301007387 */ /* 0x0003e20000100800 */
[----:B------:R-:W-:-:S01]  /*3510*/  FADD R200, R50, R200 ;  /* 0x000000c832c87221 */ /* 0x000fc20000000000 */
[----:B------:R-:W-:Y:S01]  /*3520*/  FADD R199, R51, R199 ;  /* 0x000000c733c77221 */ /* 0x000fe20000000000 */
        /* <DEDUP_REMOVED lines=69> */
[----:B-----5:R-:W-:Y:S01]  /*3980*/  FADD R0, R121, R0 ;  /* 0x0000000079007221 */ /* 0x020fe20000000000 */
[----:B---3--:R-:W-:-:S01]  /*3990*/  FADD R227, R134, R227 ;  /* 0x000000e386e37221 */ /* 0x008fc20000000000 */
[----:B----4-:R-:W-:Y:S01]  /*39a0*/  FADD R226, R133, R226 ;  /* 0x000000e285e27221 */ /* 0x010fe20000000000 */
[----:B--2---:R-:W-:-:S01]  /*39b0*/  FADD R225, R132, R225 ;  /* 0x000000e184e17221 */ /* 0x004fc20000000000 */
        /* <DEDUP_REMOVED lines=9> */
[----:B------:R-:W-:-:S05]  /*3a50*/  FADD R215, R122, R215 ;  /* 0x000000d77ad77221 */ /* 0x000fca0000000000 */
[----:B------:R2:W-:Y:S04]  /*3a60*/  STL [R1], R215 ;  /* 0x000000d701007387 */ /* 0x0005e80000100800 */
[----:B------:R3:W-:Y:S04]  /*3a70*/  STL [R1+0x4], R216 ;  /* 0x000004d801007387 */ /* 0x0007e80000100800 */
        /* <DEDUP_REMOVED lines=8> */
[----:B-1----:R-:W4:Y:S04]  /*3b00*/  LDL.LU R211, [R1+0x34] ;  /* 0x0000340001d37983 */ /* 0x002f280000300800 */
[----:B------:R1:W-:Y:S04]  /*3b10*/  STL [R1+0x28], R225 ;  /* 0x000028e101007387 */ /* 0x0003e80000100800 */
[----:B------:R-:W4:Y:S04]  /*3b20*/  LDL.LU R212, [R1+0x38] ;  /* 0x0000380001d47983 */ /* 0x000f280000300800 */
[----:B------:R1:W-:Y:S04]  /*3b30*/  STL [R1+0x2c], R226 ;  /* 0x00002ce201007387 */ /* 0x0003e80000100800 */
[----:B------:R-:W4:Y:S04]  /*3b40*/  LDL.LU R213, [R1+0x3c] ;  /* 0x00003c0001d57983 */ /* 0x000f280000300800 */
[----:B------:R1:W-:Y:S04]  /*3b50*/  STL [R1+0x30], R227 ;  /* 0x000030e301007387 */ /* 0x0003e80000100800 */
[----:B------:R-:W4:Y:S04]  /*3b60*/  LDL.LU R214, [R1+0x40] ;  /* 0x0000400001d67983 */ /* 0x000f280000300800 */
[----:B--2---:R-:W2:Y:S04]  /*3b70*/  LDL.LU R215, [R1+0x44] ;  /* 0x0000440001d77983 */ /* 0x004ea80000300800 */
[----:B---3--:R-:W3:Y:S04]  /*3b80*/  LDL.LU R216, [R1+0x48] ;  /* 0x0000480001d87983 */ /* 0x008ee80000300800 */
[----:B----4-:R-:W4:Y:S04]  /*3b90*/  LDL.LU R217, [R1+0x4c] ;  /* 0x00004c0001d97983 */ /* 0x010f280000300800 */
[----:B0-----:R-:W4:Y:S04]  /*3ba0*/  LDL.LU R218, [R1+0x50] ;  /* 0x0000500001da7983 */ /* 0x001f280000300800 */
[----:B------:R-:W4:Y:S04]  /*3bb0*/  LDL.LU R219, [R1+0x54] ;  /* 0x0000540001db7983 */ /* 0x000f280000300800 */
[----:B------:R-:W4:Y:S04]  /*3bc0*/  LDL.LU R220, [R1+0x58] ;  /* 0x0000580001dc7983 */ /* 0x000f280000300800 */
[----:B------:R-:W4:Y:S04]  /*3bd0*/  LDL.LU R221, [R1+0x5c] ;  /* 0x00005c0001dd7983 */ /* 0x000f280000300800 */
[----:B------:R-:W4:Y:S04]  /*3be0*/  LDL.LU R222, [R1+0x60] ;  /* 0x0000600001de7983 */ /* 0x000f280000300800 */
[----:B------:R-:W4:Y:S04]  /*3bf0*/  LDL.LU R223, [R1+0x64] ;  /* 0x0000640001df7983 */ /* 0x000f280000300800 */
[----:B------:R-:W4:Y:S04]  /*3c00*/  LDL.LU R224, [R1+0x68] ;  /* 0x0000680001e07983 */ /* 0x000f280000300800 */
[----:B-1----:R-:W4:Y:S04]  /*3c10*/  LDL.LU R225, [R1+0x6c] ;  /* 0x00006c0001e17983 */ /* 0x002f280000300800 */
[----:B------:R-:W4:Y:S04]  /*3c20*/  LDL.LU R226, [R1+0x70] ;  /* 0x0000700001e27983 */ /* 0x000f280000300800 */
[----:B------:R-:W4:Y:S01]  /*3c30*/  LDL.LU R227, [R1+0x74] ;  /* 0x0000740001e37983 */ /* 0x000f220000300800 */
[----:B------:R-:W-:-:S05]  /*3c40*/  FADD R211, R135, R211 ;  /* 0x000000d387d37221 */ /* 0x000fca0000000000 */
[----:B------:R0:W-:Y:S01]  /*3c50*/  STL [R1+0x34], R211 ;  /* 0x000034d301007387 */ /* 0x0001e20000100800 */
[----:B------:R-:W-:-:S03]  /*3c60*/  FADD R212, R136, R212 ;  /* 0x000000d488d47221 */ /* 0x000fc60000000000 */
[----:B0-----:R1:W5:Y:S01]  /*3c70*/  LDL.LU R211, [R1+0xcc] ;  /* 0x0000cc0001d37983 */ /* 0x0013620000300800 */
[----:B------:R-:W-:-:S03]  /*3c80*/  FADD R213, R137, R213 ;  /* 0x000000d589d57221 */ /* 0x000fc60000000000 */
[----:B------:R0:W-:Y:S01]  /*3c90*/  STL [R1+0x38], R212 ;  /* 0x000038d401007387 */ /* 0x0001e20000100800 */
[----:B------:R-:W-:-:S01]  /*3ca0*/  FADD R214, R138, R214 ;  /* 0x000000d68ad67221 */ /* 0x000fc20000000000 */
[----:B--2---:R-:W-:Y:S02]  /*3cb0*/  FADD R215, R139, R215 ;  /* 0x000000d78bd77221 */ /* 0x004fe40000000000 */
[----:B0-----:R1:W5:Y:S01]  /*3cc0*/  LDL.LU R212, [R1+0xc8] ;  /* 0x0000c80001d47983 */ /* 0x0013620000300800 */
[----:B---3--:R-:W-:-:S03]  /*3cd0*/  FADD R216, R140, R216 ;  /* 0x000000d88cd87221 */ /* 0x008fc60000000000 */
[----:B------:R0:W-:Y:S01]  /*3ce0*/  STL [R1+0x3c], R213 ;  /* 0x00003cd501007387 */ /* 0x0001e20000100800 */
[----:B----4-:R-:W-:-:S03]  /*3cf0*/  FADD R217, R141, R217 ;  /* 0x000000d98dd97221 */ /* 0x010fc60000000000 */
[----:B0-----:R1:W5:Y:S01]  /*3d00*/  LDL.LU R213, [R1+0xc4] ;  /* 0x0000c40001d57983 */ /* 0x0013620000300800 */
[----:B------:R-:W-:-:S03]  /*3d10*/  FADD R218, R142, R218 ;  /* 0x000000da8eda7221 */ /* 0x000fc60000000000 */
[----:B------:R0:W-:Y:S01]  /*3d20*/  STL [R1+0x40], R214 ;  /* 0x000040d601007387 */ /* 0x0001e20000100800 */
[----:B------:R-:W-:-:S01]  /*3d30*/  FADD R219, R143, R219 ;  /* 0x000000db8fdb7221 */ /* 0x000fc20000000000 */
[----:B------:R-:W-:Y:S02]  /*3d40*/  FADD R220, R144, R220 ;  /* 0x000000dc90dc7221 */ /* 0x000fe40000000000 */
[----:B0-----:R1:W5:Y:S04]  /*3d50*/  LDL.LU R214, [R1+0xc0] ;  /* 0x0000c00001d67983 */ /* 0x0013680000300800 */
[----:B------:R0:W-:Y:S01]  /*3d60*/  STL [R1+0x44], R215 ;  /* 0x000044d701007387 */ /* 0x0001e20000100800 */
[----:B------:R-:W-:-:S01]  /*3d70*/  FADD R221, R145, R221 ;  /* 0x000000dd91dd7221 */ /* 0x000fc20000000000 */
[----:B------:R-:W-:-:S02]  /*3d80*/  FADD R222, R146, R222 ;  /* 0x000000de92de7221 */ /* 0x000fc40000000000 */
[----:B0-----:R1:W5:Y:S04]  /*3d90*/  LDL.LU R215, [R1+0xbc] ;  /* 0x0000bc0001d77983 */ /* 0x0013680000300800 */
[----:B------:R0:W-:Y:S01]  /*3da0*/  STL [R1+0x48], R216 ;  /* 0x000048d801007387 */ /* 0x0001e20000100800 */
[----:B------:R-:W-:-:S03]  /*3db0*/  FADD R223, R147, R223 ;  /* 0x000000df93df7221 */ /* 0x000fc60000000000 */
        /* <DEDUP_REMOVED lines=13> */
[----:B------:R0:W-:Y:S04]  /*3e90*/  STL [R1+0x5c], R221 ;  /* 0x00005cdd01007387 */ /* 0x0001e80000100800 */
        /* <DEDUP_REMOVED lines=12> */
[----:B0-----:R1:W5:Y:S01]  /*3f60*/  LDL.LU R227, [R1+0x8c] ;  /* 0x00008c0001e37983 */ /* 0x0013620000300800 */
[----:B------:R-:W-:-:S05]  /*3f70*/  UMOV UR6, URZ ;  /* 0x0000003f00067c82 */ /* 0x000fca0008000000 */
.L_x_28:
[----:B------:R-:W-:Y:S05]  /*3f80*/  @!P2 BRA `(.L_x_29) ;  /* 0x000000000004a947 */ /* 0x000fea0003800000 */
[----:B------:R-:W-:Y:S01]  /*3f90*/  BPT.TRAP 0x1 ;  /* 0x000000040000795c */ /* 0x000fe20000300000 */
.L_x_29:
[----:B-----5:R3:W-:Y:S04]  /*3fa0*/  STL [R1+0x8c], R0 ;  /* 0x00008c0001007387 */ /* 0x0207e80000100800 */
[----:B---3--:R-:W3:Y:S01]  /*3fb0*/  LDL R0, [R1+0x78] ;  /* 0x0000780001007983 */ /* 0x008ee20000100800 */
[----:B0-----:R-:W-:-:S05]  /*3fc0*/  IMAD.U32 R229, RZ, RZ, UR19 ;  /* 0x00000013ffe57e24 */ /* 0x001fca000f8e00ff */
[----:B------:R-:W-:-:S05]  /*3fd0*/  @P0 LEA R229, R229, UR14, 0x3 ;  /* 0x0000000ee5e50c11 */ /* 0x000fca000f8e18ff */
[----:B------:R-:W-:Y:S01]  /*3fe0*/  @P0 VIADD R229, R229, 0x20 ;  /* 0x00000020e5e50836 */ /* 0x000fe20000000000 */
[----:B------:R-:W-:-:S06]  /*3ff0*/  UISETP.GT.U32.AND UP0, UPT, UR13, 0x1, UPT ;  /* 0x000000010d00788c */ /* 0x000fcc000bf04070 */
[----:B------:R-:W-:Y:S02]  /*4000*/  PLOP3.LUT P1, PT, PT, PT, UP0, 0x80, 0x0 ;  /* 0x000000000000781c */ /* 0x000fe40003f2f008 */
[----:B---3--:R-:W-:Y:S02]  /*4010*/  @P0 PRMT R229, R0, 0x654, R229 ;  /* 0x0000065400e50816 */ /* 0x008fe400000000e5 */
[----:B------:R0:W5:Y:S02]  /*4020*/  LDL.LU R0, [R1+0x8c] ;  /* 0x00008c0001007983 */ /* 0x0001640000300800 */
[----:B------:R0:W-:Y:S07]  /*4030*/  @P0 SYNCS.ARRIVE.TRANS64.RED.A1T0 RZ, [R229+URZ], RZ ;  /* 0x000000ffe5ff09a7 */ /* 0x0001ee000810043f */
[----:B------:R-:W-:Y:S05]  /*4040*/  @P1 BRA `(.L_x_30) ;  /* 0x0000000000041947 */ /* 0x000fea0003800000 */
[----:B------:R-:W-:Y:S01]  /*4050*/  BPT.TRAP 0x1 ;  /* 0x000000040000795c */ /* 0x000fe20000300000 */
.L_x_30:
[----:B------:R-:W-:Y:S01]  /*4060*/  UIADD3 UR18, UR18, 0x1, URZ ;  /* 0x0000000112127890 */ /* 0x000fe2000fffe03f */
[C---:B------:R-:W-:Y:S01]  /*4070*/  ISETP.GT.AND P1, PT, R228.reuse, 0x1, PT ;  /* 0x00000001e400780c */ /* 0x040fe20003f24270 */
[----:B------:R-:W-:Y:S01]  /*4080*/  UIADD3 UR19, UR19, 0x1, URZ ;  /* 0x0000000113137890 */ /* 0x000fe2000fffe03f */
[----:B------:R-:W-:Y:S01]  /*4090*/  VIADD R228, R228, 0xffffffff ;  /* 0xffffffffe4e47836 */ /* 0x000fe20000000000 */
[----:B------:R-:W-:Y:S02]  /*40a0*/  UISETP.NE.AND UP0, UPT, UR18, 0x4, UPT ;  /* 0x000000041200788c */ /* 0x000fe4000bf05270 */
[----:B------:R-:W-:Y:S02]  /*40b0*/  UISETP.NE.AND UP1, UPT, UR19, 0x4, UPT ;  /* 0x000000041300788c */ /* 0x000fe4000bf25270 */
[----:B------:R-:W-:Y:S02]  /*40c0*/  USEL UR8, URZ, 0x1, UP0 ;  /* 0x000000013f087887 */ /* 0x000fe40008000000 */
[----:B------:R-:W-:-:S02]  /*40d0*/  USEL UR18, UR18, URZ, UP0 ;  /* 0x0000003f12127287 */ /* 0x000fc40008000000 */
[----:B------:R-:W-:Y:S02]  /*40e0*/  USEL UR19, UR19, URZ, UP1 ;  /* 0x0000003f13137287 */ /* 0x000fe40008800000 */
[----:B------:R-:W-:Y:S01]  /*40f0*/  LOP3.LUT R227, R227, UR8, RZ, 0x3c, !PT ;  /* 0x00000008e3e37c12 */ /* 0x000fe2000f8e3cff */
[----:B------:R-:W-:Y:S01]  /*4100*/  UMOV UR8, 0x1 ;  /* 0x0000000100087882 */ /* 0x000fe20000000000 */
[----:B------:R-:W-:Y:S08]  /*4110*/  @P1 BRA `(.L_x_31) ;  /* 0xffffffec00781947 */ /* 0x000ff0000383ffff */
.L_x_23:
[----:B------:R-:W-:-:S04]  /*4120*/  UISETP.NE.AND UP0, UPT, UR6, URZ, UPT ;  /* 0x0000003f0600728c */ /* 0x000fc8000bf05270 */
[----:B------:R-:W-:-:S06]  /*4130*/  USEL UR6, URZ, 0x1, !UP0 ;  /* 0x000000013f067887 */ /* 0x000fcc000c000000 */
[----:B------:R-:W-:-:S13]  /*4140*/  ISETP.NE.AND P1, PT, RZ, UR6, PT ;  /* 0x00000006ff007c0c */ /* 0x000fda000bf25270 */
[----:B------:R-:W-:Y:S05]  /*4150*/  @!P1 BRA `(.L_x_32) ;  /* 0x0000000c00dc9947 */ /* 0x000fea0003800000 */
[----:B------:R-:W3:Y:S04]  /*4160*/  LDL.LU R227, [R1+0x74] ;  /* 0x0000740001e37983 */ /* 0x000ee80000300800 */
[----:B---3--:R3:W-:Y:S04]  /*4170*/  STL [R1+0x8c], R227 ;  /* 0x00008ce301007387 */ /* 0x0087e80000100800 */
[----:B---3--:R-:W3:Y:S04]  /*4180*/  LDL.LU R227, [R1+0x70] ;  /* 0x0000700001e37983 */ /* 0x008ee80000300800 */
        /* <DEDUP_REMOVED lines=55> */
[----:B---3--:R-:W3:Y:S01]  /*4500*/  LDL.LU R227, [R1] ;  /* 0x0000000001e37983 */ /* 0x008ee20000300800 */
[----:B------:R-:W-:-:S02]  /*4510*/  WARPGROUP.DEPBAR.LE gsb0, 0x0 ;  /* 0x00008000000079c5 */ /* 0x000fc40000010000 */
[----:B------:R-:W-:Y:S01]  /*4520*/  FADD R226, R24, R226 ;  /* 0x000000e218e27221 */ /* 0x000fe20000000000 */
        /* <DEDUP_REMOVED lines=96> */
[----:B-----5:R-:W-:Y:S01]  /*4b30*/  FADD R0, R121, R0 ;  /* 0x0000000079007221 */ /* 0x020fe20000000000 */
[----:B---3--:R-:W-:-:S05]  /*4b40*/  FADD R227, R122, R227 ;  /* 0x000000e37ae37221 */ /* 0x008fca0000000000 */
[----:B------:R3:W-:Y:S04]  /*4b50*/  STL [R1], R227 ;  /* 0x000000e301007387 */ /* 0x0007e80000100800 */
[----:B---3--:R-:W3:Y:S02]  /*4b60*/  LDL.LU R227, [R1+0xfc] ;  /* 0x0000fc0001e37983 */ /* 0x008ee40000300800 */
[----:B---3--:R-:W-:-:S05]  /*4b70*/  FADD R227, R123, R227 ;  /* 0x000000e37be37221 */ /* 0x008fca0000000000 */
[----:B------:R3:W-:Y:S04]  /*4b80*/  STL [R1+0x4], R227 ;  /* 0x000004e301007387 */ /* 0x0007e80000100800 */
        /* <DEDUP_REMOVED lines=83> */
[----:B------:R3:W-:Y:S02]  /*50c0*/  STL [R1+0x74], R227 ;  /* 0x000074e301007387 */ /* 0x0007e40000100800 */
.L_x_32:
[----:B------:R-:W-:Y:S02]  /*50d0*/  WARPGROUP.DEPBAR.LE gsb0, 0x0 ;  /* 0x00008000000079c5 */ /* 0x000fe40000010000 */
[----:B------:R-:W4:Y:S02]  /*50e0*/  LDC R24, c[0x0][0x28c] ;  /* 0x0000a300ff187b82 */ /* 0x000f240000000800 */
[----:B----4-:R-:W-:-:S13]  /*50f0*/  ISETP.GE.AND P1, PT, R24, 0x1, PT ;  /* 0x000000011800780c */ /* 0x010fda0003f26270 */
[----:B------:R-:W-:Y:S05]  /*5100*/  @!P1 BRA `(.L_x_33) ;  /* 0x0000000000509947 */ /* 0x000fea0003800000 */
[----:B------:R-:W-:-:S06]  /*5110*/  UISETP.NE.AND UP0, UPT, UR23, 0x3, UPT ;  /* 0x000000031700788c */ /* 0x000fcc000bf05270 */
[----:B------:R-:W-:-:S13]  /*5120*/  PLOP3.LUT P1, PT, PT, PT, UP0, 0x80, 0x0 ;  /* 0x000000000000781c */ /* 0x000fda0003f2f008 */
[----:B------:R-:W-:Y:S05]  /*5130*/  @!P1 BRA `(.L_x_34) ;  /* 0x0000000000049947 */ /* 0x000fea0003800000 */
[----:B------:R-:W-:Y:S01]  /*5140*/  BPT.TRAP 0x1 ;  /* 0x000000040000795c */ /* 0x000fe20000300000 */
.L_x_34:
[----:B---3--:R-:W3:Y:S01]  /*5150*/  LDL R227, [R1+0x78] ;  /* 0x0000780001e37983 */ /* 0x008ee20000100800 */
[----:B------:R-:W-:Y:S01]  /*5160*/  VOTEU.ANY UP0, P0 ;  /* 0x00000000003f7886 */ /* 0x000fe20000000100 */
[----:B------:R-:W-:Y:S01]  /*5170*/  UISETP.LT.AND UP1, UPT, UR12, 0x1, UPT ;  /* 0x000000010c00788c */ /* 0x000fe2000bf21270 */
[----:B------:R-:W-:-:S03]  /*5180*/  IMAD.U32 R25, RZ, RZ, UR14 ;  /* 0x0000000eff197e24 */ /* 0x000fc6000f8e00ff */
[----:B------:R-:W-:-:S04]  /*5190*/  @UP0 USEL UR6, UR12, 0x1, UP1 ;  /* 0x000000010c060887 */ /* 0x000fc80008800000 */
[----:B------:R-:W-:Y:S02]  /*51a0*/  @UP0 UIADD3 UR6, UR5, UR12, -UR6 ;  /* 0x0000000c05060290 */ /* 0x000fe4000fffe806 */
[----:B------:R-:W-:-:S04]  /*51b0*/  UISETP.GT.U32.AND UP0, UPT, UR13, 0x1, UPT ;  /* 0x000000010d00788c */ /* 0x000fc8000bf04070 */
[----:B------:R-:W-:Y:S02]  /*51c0*/  IMAD.U32 R24, RZ, RZ, UR6 ;  /* 0x00000006ff187e24 */ /* 0x000fe4000f8e00ff */
[----:B------:R-:W-:Y:S02]  /*51d0*/  PLOP3.LUT P1, PT, PT, PT, UP0, 0x80, 0x0 ;  /* 0x000000000000781c */ /* 0x000fe40003f2f008 */
[----:B------:R-:W-:-:S05]  /*51e0*/  @P0 IMAD.SHL.U32 R24, R24, 0x8, RZ ;  /* 0x0000000818180824 */ /* 0x000fca00078e00ff */
[----:B------:R-:W-:-:S04]  /*51f0*/  @P0 LOP3.LUT R24, R24, 0x18, RZ, 0xc0, !PT ;  /* 0x0000001818180812 */ /* 0x000fc800078ec0ff */
[----:B------:R-:W-:-:S04]  /*5200*/  @P0 IADD3 R24, R25, 0x20, R24 ;  /* 0x0000002019180810 */ /* 0x000fc80007ffe018 */
[----:B---3--:R-:W-:-:S04]  /*5210*/  @P0 PRMT R24, R227, 0x654, R24 ;  /* 0x00000654e3180816 */ /* 0x008fc80000000018 */
[----:B------:R4:W-:Y:S01]  /*5220*/  @P0 SYNCS.ARRIVE.TRANS64.RED.A1T0 RZ, [R24+URZ], RZ ;  /* 0x000000ff18ff09a7 */ /* 0x0009e2000810043f */
[----:B------:R-:W-:Y:S05]  /*5230*/  @P1 BRA `(.L_x_33) ;  /* 0x0000000000041947 */ /* 0x000fea0003800000 */
[----:B------:R-:W-:Y:S01]  /*5240*/  BPT.TRAP 0x1 ;  /* 0x000000040000795c */ /* 0x000fe20000300000 */
.L_x_33:
[----:B------:R0:W-:Y:S01]  /*5250*/  STL [R1+0x90], R2 ;  /* 0x0000900201007387 */ /* 0x0001e20000100800 */
[----:B------:R-:W1:Y:S01]  /*5260*/  LDC R28, c[0x0][0x288] ;  /* 0x0000a200ff1c7b82 */ /* 0x000e620000000800 */
[----:B------:R-:W-:Y:S02]  /*5270*/  ULDC UR6, c[0x0][0x284] ;  /* 0x0000a10000067ab9 */ /* 0x000fe40000000800 */
[----:B-----5:R2:W-:Y:S01]  /*5280*/  STL [R1+0x8c], R0 ;  /* 0x00008c0001007387 */ /* 0x0205e20000100800 */
[----:B0-----:R-:W4:Y:S03]  /*5290*/  S2R R2, SR_TID.X ;  /* 0x0000000000027919 */ /* 0x001f260000002100 */
[----:B--2---:R-:W2:Y:S04]  /*52a0*/  LDL.LU R0, [R1+0x88] ;  /* 0x0000880001007983 */ /* 0x004ea80000300800 */
[----:B---3--:R-:W3:Y:S01]  /*52b0*/  LDL.LU R227, [R1+0x84] ;  /* 0x0000840001e37983 */ /* 0x008ee20000300800 */
[----:B----4-:R-:W-:-:S02]  /*52c0*/  SHF.R.U32.HI R24, RZ, 0x2, R2 ;  /* 0x00000002ff187819 */ /* 0x010fc40000011602 */
[----:B------:R-:W-:Y:S02]  /*52d0*/  SHF.R.U32.HI R27, RZ, 0x7, R2 ;  /* 0x00000007ff1b7819 */ /* 0x000fe40000011602 */
[----:B------:R-:W-:Y:S02]  /*52e0*/  LOP3.LUT R26, R2, 0x60, RZ, 0xc0, !PT ;  /* 0x00000060021a7812 */ /* 0x000fe400078ec0ff */
[----:B------:R-:W-:Y:S02]  /*52f0*/  LOP3.LUT R25, R24, 0x7, RZ, 0xc0, !PT ;  /* 0x0000000718197812 */ /* 0x000fe400078ec0ff */
[----:B------:R-:W-:Y:S02]  /*5300*/  LOP3.LUT R24, R27, 0x1, RZ, 0xc0, !PT ;  /* 0x000000011b187812 */ /* 0x000fe400078ec0ff */
[----:B------:R-:W-:-:S03]  /*5310*/  SHF.R.U32.HI R26, RZ, 0x1, R26 ;  /* 0x00000001ff1a7819 */ /* 0x000fc6000001161a */
[----:B------:R-:W-:Y:S01]  /*5320*/  IMAD.SHL.U32 R30, R24, 0x40, RZ ;  /* 0x00000040181e7824 */ /* 0x000fe200078e00ff */
[----:B------:R-:W-:-:S04]  /*5330*/  IADD3 R27, RZ, -R26, -R25 ;  /* 0x8000001aff1b7210 */ /* 0x000fc80007ffe819 */
[----:B------:R-:W-:Y:S01]  /*5340*/  LOP3.LUT R25, R30, 0x40, R25, 0xe2, !PT ;  /* 0x000000401e197812 */ /* 0x000fe200078ee219 */
[----:B------:R-:W-:Y:S01]  /*5350*/  IMAD R29, R24, -0x40, R27 ;  /* 0xffffffc0181d7824 */ /* 0x000fe200078e021b */
[C---:B------:R-:W-:Y:S01]  /*5360*/  LOP3.LUT R24, R2.reuse, 0x3, RZ, 0xc0, !PT ;  /* 0x0000000302187812 */ /* 0x040fe200078ec0ff */
[----:B------:R-:W-:Y:S02]  /*5370*/  IMAD.SHL.U32 R27, R2, 0x2, RZ ;  /* 0x00000002021b7824 */ /* 0x000fe400078e00ff */
[----:B------:R0:W5:Y:S01]  /*5380*/  LDL.LU R2, [R1+0x90] ;  /* 0x0000900001027983 */ /* 0x0001620000300800 */
[C---:B--2---:R-:W-:Y:S02]  /*5390*/  IMAD.SHL.U32 R32, R0.reuse, 0x80, RZ ;  /* 0x0000008000207824 */ /* 0x044fe400078e00ff */
[----:B------:R-:W-:Y:S02]  /*53a0*/  IMAD.WIDE R30, R0, 0x80, RZ ;  /* 0x00000080001e7825 */ /* 0x000fe400078e02ff */
[----:B------:R0:W5:Y:S02]  /*53b0*/  LDL.LU R0, [R1+0x8c] ;  /* 0x00008c0001007983 */ /* 0x0001640000300800 */
[----:B---3--:R-:W-:-:S05]  /*53c0*/  IMAD.SHL.U32 R35, R227, 0x100, RZ ;  /* 0x00000100e3237824 */ /* 0x008fca00078e00ff */
[----:B-1----:R-:W-:-:S04]  /*53d0*/  ISETP.GE.AND P1, PT, R35, R28, PT ;  /* 0x0000001c2300720c */ /* 0x002fc80003f26270 */
[----:B------:R-:W-:Y:S01]  /*53e0*/  ISETP.GE.OR P1, PT, R32, UR6, P1 ;  /* 0x0000000620007c0c */ /* 0x000fe20008f26670 */
[----:B------:R-:W-:Y:S01]  /*53f0*/  IMAD R24, R24, -0x2, R28 ;  /* 0xfffffffe18187824 */ /* 0x000fe200078e021c */
[----:B------:R-:W-:Y:S02]  /*5400*/  LOP3.LUT R27, R27, 0x6, RZ, 0xc0, !PT ;  /* 0x000000061b1b7812 */ /* 0x000fe400078ec0ff */
[----:B------:R-:W-:Y:S01]  /*5410*/  IADD3 R38, -R32, UR6, R29 ;  /* 0x0000000620267c10 */ /* 0x000fe2000fffe11d */
[----:B------:R-:W-:Y:S01]  /*5420*/  IMAD.IADD R35, R24, 0x1, -R35 ;  /* 0x0000000118237824 */ /* 0x000fe200078e0a23 */
[----:B------:R-:W-:Y:S01]  /*5430*/  PRMT R28, R27, 0x6540, R227 ;  /* 0x000065401b1c7816 */ /* 0x000fe200000000e3 */
[----:B------:R-:W-:Y:S01]  /*5440*/  IMAD.MOV.U32 R34, RZ, RZ, -0x1 ;  /* 0xffffffffff227424 */ /* 0x000fe200078e00ff */
[----:B------:R-:W-:-:S05]  /*5450*/  LOP3.LUT R39, R30, R25, R26, 0xfe, !PT ;  /* 0x000000191e277212 */ /* 0x000fca00078efe1a */
[----:B0-----:R-:W-:Y:S05]  /*5460*/  @P1 BRA `(.L_x_35) ;  /* 0x0000008c00bc1947 */ /* 0x001fea0003800000 */
[----:B------:R-:W0:Y:S01]  /*5470*/  LDC.64 R26, c[0x0][0x5c8] ;  /* 0x00017200ff1a7b82 */ /* 0x000e220000000a00 */
[----:B------:R-:W-:Y:S01]  /*5480*/  USHF.R.S32.HI UR7, URZ, 0x1f, UR22 ;  /* 0x0000001f3f077899 */ /* 0x000fe20008011416 */
[--C-:B------:R-:W-:Y:S01]  /*5490*/  SHF.R.S32.HI R29, RZ, 0x1f, R28.reuse ;  /* 0x0000001fff1d7819 */ /* 0x100fe2000001141c */
[----:B------:R-:W-:Y:S01]  /*54a0*/  ULDC.64 UR8, c[0x0][0x5d0] ;  /* 0x0001740000087ab9 */ /* 0x000fe20000000a00 */
[----:B------:R-:W-:Y:S01]  /*54b0*/  BSSY B0, `(.L_x_35) ;  /* 0x00008ea000007945 */ /* 0x000fe20003800000 */
[----:B------:R-:W-:Y:S02]  /*54c0*/  UIMAD UR6, UR7, UR8, URZ ;  /* 0x00000008070672a4 */ /* 0x000fe4000f8e023f */
[----:B------:R-:W-:Y:S02]  /*54d0*/  IMAD.U32 R25, RZ, RZ, UR8 ;  /* 0x00000008ff197e24 */ /* 0x000fe4000f8e00ff */
[----:B------:R-:W-:Y:S02]  /*54e0*/  UIMAD UR6, UR22, UR9, UR6 ;  /* 0x00000009160672a4 */ /* 0x000fe4000f8e0206 */
[----:B------:R-:W-:Y:S01]  /*54f0*/  IMAD.WIDE.U32 R24, R25, UR22, R28 ;  /* 0x0000001619187c25 */ /* 0x000fe2000f8e001c */
[----:B------:R-:W-:-:S03]  /*5500*/  ULDC.64 UR8, c[0x0][0x5c0] ;  /* 0x0001700000087ab9 */ /* 0x000fc60000000a00 */
[----:B------:R-:W-:Y:S02]  /*5510*/  VIADD R25, R25, UR6 ;  /* 0x0000000619197c36 */ /* 0x000fe40008000000 */
[-C--:B0-----:R-:W-:Y:S02]  /*5520*/  IMAD R32, R31, R26.reuse, RZ ;  /* 0x0000001a1f207224 */ /* 0x081fe400078e02ff */
[----:B------:R-:W-:-:S04]  /*5530*/  IMAD.WIDE.U32 R24, R39, R26, R24 ;  /* 0x0000001a27187225 */ /* 0x000fc800078e0018 */
[----:B------:R-:W-:-:S04]  /*5540*/  IMAD R33, R39, R27, R32 ;  /* 0x0000001b27217224 */ /* 0x000fc800078e0220 */
[----:B------:R-:W-:Y:S01]  /*5550*/  IMAD.IADD R32, R25, 0x1, R33 ;  /* 0x0000000119207824 */ /* 0x000fe200078e0221 */
[----:B------:R-:W-:Y:S02]  /*5560*/  LEA R25, P1, R26, R24, 0x3 ;  /* 0x000000181a197211 */ /* 0x000fe400078218ff */
[----:B------:R-:W-:Y:S02]  /*5570*/  IADD3 R24, P2, R24, UR8, RZ ;  /* 0x0000000818187c10 */ /* 0x000fe4000ff5e0ff */
[----:B------:R-:W-:Y:S02]  /*5580*/  LEA.HI.X R27, R26, R32, R27, 0x3, P1 ;  /* 0x000000201a1b7211 */ /* 0x000fe400008f1c1b */
[----:B------:R-:W-:Y:S02]  /*5590*/  FSETP.NEU.AND P1, PT, RZ, UR21, PT ;  /* 0x00000015ff007c0b */ /* 0x000fe4000bf2d000 */
[----:B------:R-:W-:Y:S02]  /*55a0*/  IADD3 R26, P4, R25, UR8, RZ ;  /* 0x00000008191a7c10 */ /* 0x000fe4000ff9e0ff */
[----:B------:R-:W-:-:S02]  /*55b0*/  IADD3.X R25, R32, UR9, RZ, P2, !PT ;  /* 0x0000000920197c10 */ /* 0x000fc400097fe4ff */
[----:B------:R-:W-:-:S07]  /*55c0*/  IADD3.X R27, R27, UR9, RZ, P4, !PT ;  /* 0x000000091b1b7c10 */ /* 0x000fce000a7fe4ff */
[----:B------:R-:W-:Y:S05]  /*55d0*/  @!P1 BRA `(.L_x_36) ;  /* 0x0000006800dc9947 */ /* 0x000fea0003800000 */
[----:B------:R-:W-:Y:S01]  /*55e0*/  ULDC.64 UR8, c[0x0][0x5b8] ;  /* 0x00016e0000087ab9 */ /* 0x000fe20000000a00 */
[----:B------:R-:W-:Y:S01]  /*55f0*/  ISETP.GE.AND P1, PT, R38, 0x1, PT ;  /* 0x000000012600780c */ /* 0x000fe20003f26270 */
[----:B------:R-:W-:Y:S02]  /*5600*/  UIMAD UR6, UR7, UR8, URZ ;  /* 0x00000008070672a4 */ /* 0x000fe4000f8e023f */
[----:B------:R-:W-:Y:S01]  /*5610*/  IMAD.U32 R33, RZ, RZ, UR8 ;  /* 0x00000008ff217e24 */ /* 0x000fe2000f8e00ff */
[----:B------:R-:W-:Y:S01]  /*5620*/  BSSY B1, `(.L_x_37) ;  /* 0x0000010000017945 */ /* 0x000fe20003800000 */
[----:B------:R-:W-:Y:S01]  /*5630*/  ISETP.LT.OR P5, PT, R35, 0x1, !P1 ;  /* 0x000000012300780c */ /* 0x000fe20004fa1670 */
[----:B------:R-:W-:Y:S02]  /*5640*/  UIMAD UR6, UR22, UR9, UR6 ;  /* 0x00000009160672a4 */ /* 0x000fe4000f8e0206 */
[----:B------:R-:W-:Y:S01]  /*5650*/  IMAD.WIDE.U32 R28, R33, UR22, R28 ;  /* 0x00000016211c7c25 */ /* 0x000fe2000f8e001c */
[----:B------:R-:W-:-:S03]  /*5660*/  ULDC.64 UR8, c[0x0][0x5a8] ;  /* 0x00016a0000087ab9 */ /* 0x000fc60000000a00 */
[----:B------:R-:W-:Y:S02]  /*5670*/  IMAD.MOV.U32 R32, RZ, RZ, R28 ;  /* 0x000000ffff207224 */ /* 0x000fe400078e001c */
[----:B------:R-:W-:Y:S01]  /*5680*/  VIADD R33, R29, UR6 ;  /* 0x000000061d217c36 */ /* 0x000fe20008000000 */
[----:B------:R-:W-:Y:S02]  /*5690*/  ULDC.64 UR6, c[0x0][0x5b0] ;  /* 0x00016c0000067ab9 */ /* 0x000fe40000000a00 */
[----:B------:R-:W-:Y:S02]  /*56a0*/  IMAD R36, R31, UR6, RZ ;  /* 0x000000061f247c24 */ /* 0x000fe4000f8e02ff */
[----:B------:R-:W-:-:S04]  /*56b0*/  IMAD.WIDE.U32 R28, R39, UR6, R32 ;  /* 0x00000006271c7c25 */ /* 0x000fc8000f8e0020 */
[--C-:B------:R-:W-:Y:S01]  /*56c0*/  IMAD R37, R39, UR7, R36.reuse ;  /* 0x0000000727257c24 */ /* 0x100fe2000f8e0224 */
[----:B------:R-:W-:Y:S02]  /*56d0*/  IADD3 R28, P2, R28, UR8, RZ ;  /* 0x000000081c1c7c10 */ /* 0x000fe4000ff5e0ff */
[----:B------:R-:W-:Y:S02]  /*56e0*/  PRMT R36, RZ, 0x7610, R36 ;  /* 0x00007610ff247816 */ /* 0x000fe40000000024 */
[----:B------:R-:W-:Y:S01]  /*56f0*/  IADD3.X R29, R29, UR9, R37, P2, !PT ;  /* 0x000000091d1d7c10 */ /* 0x000fe200097fe425 */
[----:B------:R-:W-:Y:S08]  /*5700*/  @P5 BRA `(.L_x_38) ;  /* 0x0000000000045947 */ /* 0x000ff00003800000 */
[----:B------:R0:W5:Y:S02]  /*5710*/  LDG.E.U8 R36, desc[UR16][R28.64] ;  /* 0x000000101c247981 */ /* 0x000164000c1e1100 */
.L_x_38:
[----:B------:R-:W-:Y:S05]  /*5720*/  BSYNC B1 ;  /* 0x0000000000017941 */ /* 0x000fea0003800000 */
.L_x_37:
[----:B-----5:R-:W-:Y:S01]  /*5730*/  LOP3.LUT R36, R36, 0xff, RZ, 0xc0, !PT ;  /* 0x000000ff24247812 */ /* 0x020fe200078ec0ff */
[----:B------:R-:W-:Y:S01]  /*5740*/  BSSY B1, `(.L_x_39) ;  /* 0x000000b000017945 */ /* 0x000fe20003800000 */
[----:B------:R-:W-:Y:S02]  /*5750*/  ISETP.LT.OR P4, PT, R35, 0x2, !P1 ;  /* 0x000000022300780c */ /* 0x000fe40004f81670 */
[----:B------:R-:W-:-:S05]  /*5760*/  F2FP.F16.E5M2.UNPACK_B R36, R36 ;  /* 0x00000024ff24723e */ /* 0x000fca00020004ff */
[----:B------:R-:W-:-:S05]  /*5770*/  HADD2.F32 R36, -RZ, R36.H0_H0 ;  /* 0x20000024ff247230 */ /* 0x000fca0000004100 */
[----:B------:R-:W-:Y:S01]  /*5780*/  FMUL R37, R36, UR21 ;  /* 0x0000001524257c20 */ /* 0x000fe20008400000 */
[----:B------:R-:W-:-:S03]  /*5790*/  PRMT R36, RZ, 0x7610, R36 ;  /* 0x00007610ff247816 */ /* 0x000fc60000000024 */
[----:B------:R-:W-:-:S05]  /*57a0*/  FFMA R37, R226, UR20, R37 ;  /* 0x00000014e2257c23 */ /* 0x000fca0008000025 */
[----:B------:R-:W-:-:S05]  /*57b0*/  F2FP.SATFINITE.E5M2.F32.PACK_AB_MERGE_C R37, RZ, R37, RZ ;  /* 0x00000025ff25723e */ /* 0x000fca00048060ff */
[----:B------:R1:W-:Y:S01]  /*57c0*/  @!P5 STG.E.U8 desc[UR16][R24.64], R37 ;  /* 0x000000251800d986 */ /* 0x0003e2000c101110 */
[----:B------:R-:W-:Y:S05]  /*57d0*/  @P4 BRA `(.L_x_40) ;  /* 0x0000000000044947 */ /* 0x000fea0003800000 */
[----:B------:R2:W5:Y:S02]  /*57e0*/  LDG.E.U8 R36, desc[UR16][R28.64+0x1] ;  /* 0x000001101c247981 */ /* 0x000564000c1e1100 */
.L_x_40:
[----:B------:R-:W-:Y:S05]  /*57f0*/  BSYNC B1 ;  /* 0x0000000000017941 */ /* 0x000fea0003800000 */
.L_x_39:
[----:B-----5:R-:W-:Y:S01]  /*5800*/  LOP3.LUT R36, R36, 0xff, RZ, 0xc0, !PT ;  /* 0x000000ff24247812 */ /* 0x020fe200078ec0ff */
[----:B------:R-:W-:Y:S01]  /*5810*/  BSSY B1, `(.L_x_41) ;  /* 0x0000013000017945 */ /* 0x000fe20003800000 */
[----:B-1----:R-:W-:Y:S02]  /*5820*/  IADD3 R37, P2, R39, 0x8, RZ ;  /* 0x0000000827257810 */ /* 0x002fe40007f5e0ff */
[----:B------:R-:W-:-:S03]  /*5830*/  F2FP.F16.E5M2.UNPACK_B R36, R36 ;  /* 0x00000024ff24723e */ /* 0x000fc600020004ff */
[----:B------:R-:W-:Y:S01]  /*5840*/  IMAD.X R30, RZ, RZ, R31, P2 ;  /* 0x000000ffff1e7224 */ /* 0x000fe200010e061f */
[----:B------:R-:W-:Y:S01]  /*5850*/  ISETP.GE.AND P2, PT, R38, 0x9, PT ;  /* 0x000000092600780c */ /* 0x000fe20003f46270 */
[----:B------:R-:W-:Y:S02]  /*5860*/  HADD2.F32 R36, -RZ, R36.H0_H0 ;  /* 0x20000024ff247230 */ /* 0x000fe40000004100 */
[----:B------:R-:W-:Y:S01]  /*5870*/  IMAD R30, R30, UR6, RZ ;  /* 0x000000061e1e7c24 */ /* 0x000fe2000f8e02ff */
[----:B------:R-:W-:Y:S01]  /*5880*/  ISETP.LT.OR P5, PT, R35, 0x1, !P2 ;  /* 0x000000012300780c */ /* 0x000fe200057a1670 */
[----:B------:R-:W-:-:S04]  /*5890*/  IMAD.WIDE.U32 R32, R37, UR6, R32 ;  /* 0x0000000625207c25 */ /* 0x000fc8000f8e0020 */
[----:B------:R-:W-:Y:S01]  /*58a0*/  FMUL R36, R36, UR21 ;  /* 0x0000001524247c20 */ /* 0x000fe20008400000 */
[----:B------:R-:W-:-:S03]  /*58b0*/  IMAD R37, R37, UR7, R30 ;  /* 0x0000000725257c24 */ /* 0x000fc6000f8e021e */
[----:B------:R-:W-:Y:S01]  /*58c0*/  FFMA R36, R225, UR20, R36 ;  /* 0x00000014e1247c23 */ /* 0x000fe20008000024 */
[----:B------:R-:W-:Y:S02]  /*58d0*/  IADD3 R30, P6, R32, UR8, RZ ;  /* 0x00000008201e7c10 */ /* 0x000fe4000ffde0ff */
[----:B------:R-:W-:Y:S02]  /*58e0*/  PRMT R32, RZ, 0x7610, R32 ;  /* 0x00007610ff207816 */ /* 0x000fe40000000020 */
[----:B------:R-:W-:Y:S02]  /*58f0*/  F2FP.SATFINITE.E5M2.F32.PACK_AB_MERGE_C R39, RZ, R36, RZ ;  /* 0x00000024ff27723e */ /* 0x000fe400048060ff */
[----:B------:R-:W-:-:S03]  /*5900*/  IADD3.X R31, R33, UR9, R37, P6, !PT ;  /* 0x00000009211f7c10 */ /* 0x000fc6000b7fe425 */
[----:B------:R1:W-:Y:S01]  /*5910*/  @!P4 STG.E.U8 desc[UR16][R24.64+0x1], R39 ;  /* 0x000001271800c986 */ /* 0x0003e2000c101110 */
[----:B------:R-:W-:Y:S05]  /*5920*/  @P5 BRA `(.L_x_42) ;  /* 0x0000000000045947 */ /* 0x000fea0003800000 */
[----:B------:R3:W5:Y:S02]  /*5930*/  LDG.E.U8 R32, desc[UR16][R30.64] ;  /* 0x000000101e207981 */ /* 0x000764000c1e1100 */
.L_x_42:
[----:B------:R-:W-:Y:S05]  /*5940*/  BSYNC B1 ;  /* 0x0000000000017941 */ /* 0x000fea0003800000 */
.L_x_41:
        /* <DEDUP_REMOVED lines=12> */
.L_x_44:
[----:B------:R-:W-:Y:S05]  /*5a10*/  BSYNC B1 ;  /* 0x0000000000017941 */ /* 0x000fea0003800000 */
.L_x_43:
[----:B-----5:R-:W-:Y:S01]  /*5a20*/  LOP3.LUT R32, R32, 0xff, RZ, 0xc0, !PT ;  /* 0x000000ff20207812 */ /* 0x020fe200078ec0ff */
[----:B------:R-:W-:Y:S01]  /*5a30*/  BSSY B1, `(.L_x_45) ;  /* 0x000000b000017945 */ /* 0x000fe20003800000 */
[----:B------:R-:W-:Y:S02]  /*5a40*/  ISETP.LT.OR P5, PT, R35, 0x9, !P1 ;  /* 0x000000092300780c */ /* 0x000fe40004fa1670 */
[----:B------:R-:W-:-:S05]  /*5a50*/  F2FP.F16.E5M2.UNPACK_B R32, R32 ;  /* 0x00000020ff20723e */ /* 0x000fca00020004ff */
[----:B------:R-:W-:-:S05]  /*5a60*/  HADD2.F32 R32, -RZ, R32.H0_H0 ;  /* 0x20000020ff207230 */ /* 0x000fca0000004100 */
[----:B------:R-:W-:-:S04]  /*5a70*/  FMUL R32, R32, UR21 ;  /* 0x0000001520207c20 */ /* 0x000fc80008400000 */
[----:B------:R-:W-:-:S05]  /*5a80*/  FFMA R32, R223, UR20, R32 ;  /* 0x00000014df207c23 */ /* 0x000fca0008000020 */
[----:B----4-:R-:W-:Y:S02]  /*5a90*/  F2FP.SATFINITE.E5M2.F32.PACK_AB_MERGE_C R33, RZ, R32, RZ ;  /* 0x00000020ff21723e */ /* 0x010fe400048060ff */
[----:B------:R-:W-:-:S03]  /*5aa0*/  PRMT R32, RZ, 0x7610, R32 ;  /* 0x00007610ff207816 */ /* 0x000fc60000000020 */
[----:B------:R4:W-:Y:S01]  /*5ab0*/  @!P4 STG.E.U8 desc[UR16][R26.64+0x1], R33 ;  /* 0x000001211a00c986 */ /* 0x0009e2000c101110 */
[----:B------:R-:W-:Y:S05]  /*5ac0*/  @P5 BRA `(.L_x_46) ;  /* 0x0000000000045947 */ /* 0x000fea0003800000 */
[----:B------:R0:W5:Y:S02]  /*5ad0*/  LDG.E.U8 R32, desc[UR16][R28.64+0x8] ;  /* 0x000008101c207981 */ /* 0x000164000c1e1100 */
.L_x_46:
[----:B------:R-:W-:Y:S05]  /*5ae0*/  BSYNC B1 ;  /* 0x0000000000017941 */ /* 0x000fea0003800000 */
.L_x_45:
[----:B-----5:R-:W-:Y:S01]  /*5af0*/  LOP3.LUT R32, R32, 0xff, RZ, 0xc0, !PT ;  /* 0x000000ff20207812 */ /* 0x020fe200078ec0ff */
[----:B------:R-:W-:Y:S01]  /*5b00*/  BSSY B1, `(.L_x_47) ;  /* 0x000000b000017945 */ /* 0x000fe20003800000 */
[----:B------:R-:W-:Y:S02]  /*5b10*/  ISETP.LT.OR P4, PT, R35, 0xa, !P1 ;  /* 0x0000000a2300780c */ /* 0x000fe40004f81670 */
[----:B------:R-:W-:-:S05]  /*5b20*/  F2FP.F16.E5M2.UNPACK_B R32, R32 ;  /* 0x00000020ff20723e */ /* 0x000fca00020004ff */
[----:B------:R-:W-:-:S05]  /*5b30*/  HADD2.F32 R32, -RZ, R32.H0_H0 ;  /* 0x20000020ff207230 */ /* 0x000fca0000004100 */
[----:B----4-:R-:W-:Y:S01]  /*5b40*/  FMUL R33, R32, UR21 ;  /* 0x0000001520217c20 */ /* 0x010fe20008400000 */
[----:B------:R-:W-:-:S03]  /*5b50*/  PRMT R32, RZ, 0x7610, R32 ;  /* 0x00007610ff207816 */ /* 0x000fc60000000020 */
[----:B------:R-:W-:-:S05]  /*5b60*/  FFMA R33, R222, UR20, R33 ;  /* 0x00000014de217c23 */ /* 0x000fca0008000021 */
[----:B------:R-:W-:-:S05]  /*5b70*/  F2FP.SATFINITE.E5M2.F32.PACK_AB_MERGE_C R33, RZ, R33, RZ ;  /* 0x00000021ff21723e */ /* 0x000fca00048060ff */
[----:B------:R4:W-:Y:S01]  /*5b80*/  @!P5 STG.E.U8 desc[UR16][R24.64+0x8], R33 ;  /* 0x000008211800d986 */ /* 0x0009e2000c101110 */
[----:B------:R-:W-:Y:S05]  /*5b90*/  @P4 BRA `(.L_x_48) ;  /* 0x0000000000044947 */ /* 0x000fea0003800000 */
[----:B------:R0:W5:Y:S02]  /*5ba0*/  LDG.E.U8 R32, desc[UR16][R28.64+0x9] ;  /* 0x000009101c207981 */ /* 0x000164000c1e1100 */
.L_x_48:
[----:B------:R-:W-:Y:S05]  /*5bb0*/  BSYNC B1 ;  /* 0x0000000000017941 */ /* 0x000fea0003800000 */
.L_x_47:
        /* <DEDUP_REMOVED lines=12> */
.L_x_50:
[----:B------:R-:W-:Y:S05]  /*5c80*/  BSYNC B1 ;  /* 0x0000000000017941 */ /* 0x000fea0003800000 */
.L_x_49:
        /* <DEDUP_REMOVED lines=12> */
.L_x_52:
[----:B------:R-:W-:Y:S05]  /*5d50*/  BSYNC B1 ;  /* 0x0000000000017941 */ /* 0x000fea0003800000 */
.L_x_51:
        /* <DEDUP_REMOVED lines=12> */
.L_x_54:
[----:B------:R-:W-:Y:S05]  /*5e20*/  BSYNC B1 ;  /* 0x0000000000017941 */ /* 0x000fea0003800000 */
.L_x_53:
        /* <DEDUP_REMOVED lines=12> */
.L_x_56:
[----:B------:R-:W-:Y:S05]  /*5ef0*/  BSYNC B1 ;  /* 0x0000000000017941 */ /* 0x000fea0003800000 */
.L_x_55:
        /* <DEDUP_REMOVED lines=12> */
.L_x_58:
[----:B------:R-:W-:Y:S05]  /*5fc0*/  BSYNC B1 ;  /* 0x0000000000017941 */ /* 0x000fea0003800000 */
.L_x_57:
        /* <DEDUP_REMOVED lines=12> */
.L_x_60:
[----:B------:R-:W-:Y:S05]  /*6090*/  BSYNC B1 ;  /* 0x0000000000017941 */ /* 0x000fea0003800000 */
.L_x_59:
        /* <DEDUP_REMOVED lines=12> */
.L_x_62:
[----:B------:R-:W-:Y:S05]  /*6160*/  BSYNC B1 ;  /* 0x0000000000017941 */ /* 0x000fea0003800000 */
.L_x_61:
        /* <DEDUP_REMOVED lines=12> */
.L_x_64:
[----:B------:R-:W-:Y:S05]  /*6230*/  BSYNC B1 ;  /* 0x0000000000017941 */ /* 0x000fea0003800000 */
.L_x_63:
        /* <DEDUP_REMOVED lines=12> */
.L_x_66:
[----:B------:R-:W-:Y:S05]  /*6300*/  BSYNC B1 ;  /* 0x0000000000017941 */ /* 0x000fea0003800000 */
.L_x_65:
        /* <DEDUP_REMOVED lines=12> */
.L_x_68:
[----:B------:R-:W-:Y:S05]  /*63d0*/  BSYNC B1 ;  /* 0x0000000000017941 */ /* 0x000fea0003800000 */
.L_x_67:
        /* <DEDUP_REMOVED lines=12> */
.L_x_70:
[----:B------:R-:W-:Y:S05]  /*64a0*/  BSYNC B1 ;  /* 0x0000000000017941 */ /* 0x000fea0003800000 */
.L_x_69:
        /* <DEDUP_REMOVED lines=12> */
.L_x_72:
[----:B------:R-:W-:Y:S05]  /*6570*/  BSYNC B1 ;  /* 0x0000000000017941 */ /* 0x000fea0003800000 */
.L_x_71:
        /* <DEDUP_REMOVED lines=12> */
.L_x_74:
[----:B------:R-:W-:Y:S05]  /*6640*/  BSYNC B1 ;  /* 0x0000000000017941 */ /* 0x000fea0003800000 */
.L_x_73:
        /* <DEDUP_REMOVED lines=12> */
.L_x_76:
[----:B------:R-:W-:Y:S05]  /*6710*/  BSYNC B1 ;  /* 0x0000000000017941 */ /* 0x000fea0003800000 */
.L_x_75:
        /* <DEDUP_REMOVED lines=12> */
.L_x_78:
[----:B------:R-:W-:Y:S05]  /*67e0*/  BSYNC B1 ;  /* 0x0000000000017941 */ /* 0x000fea0003800000 */
.L_x_77:
        /* <DEDUP_REMOVED lines=12> */
.L_x_80:
[----:B------:R-:W-:Y:S05]  /*68b0*/  BSYNC B1 ;  /* 0x0000000000017941 */ /* 0x000fea0003800000 */
.L_x_79:
        /* <DEDUP_REMOVED lines=12> */
.L_x_82:
[----:B------:R-:W-:Y:S05]  /*6980*/  BSYNC B1 ;  /* 0x0000000000017941 */ /* 0x000fea0003800000 */
.L_x_81:
        /* <DEDUP_REMOVED lines=12> */
.L_x_84:
[----:B------:R-:W-:Y:S05]  /*6a50*/  BSYNC B1 ;  /* 0x0000000000017941 */ /* 0x000fea0003800000 */
.L_x_83:
        /* <DEDUP_REMOVED lines=12> */
.L_x_86:
[----:B------:R-:W-:Y:S05]  /*6b20*/  BSYNC B1 ;  /* 0x0000000000017941 */ /* 0x000fea0003800000 */
.L_x_85:
        /* <DEDUP_REMOVED lines=12> */
.L_x_88:
[----:B------:R-:W-:Y:S05]  /*6bf0*/  BSYNC B1 ;  /* 0x0000000000017941 */ /* 0x000fea0003800000 */
.L_x_87:
        /* <DEDUP_REMOVED lines=12> */
.L_x_90:
[----:B------:R-:W-:Y:S05]  /*6cc0*/  BSYNC B1 ;  /* 0x0000000000017941 */ /* 0x000fea0003800000 */
.L_x_89:
        /* <DEDUP_REMOVED lines=12> */
.L_x_92:
[----:B------:R-:W-:Y:S05]  /*6d90*/  BSYNC B1 ;  /* 0x0000000000017941 */ /* 0x000fea0003800000 */
.L_x_91:
        /* <DEDUP_REMOVED lines=12> */
.L_x_94:
[----:B------:R-:W-:Y:S05]  /*6e60*/  BSYNC B1 ;  /* 0x0000000000017941 */ /* 0x000fea0003800000 */
.L_x_93:
        /* <DEDUP_REMOVED lines=12> */
.L_x_96:
[----:B------:R-:W-:Y:S05]  /*6f30*/  BSYNC B1 ;  /* 0x0000000000017941 */ /* 0x000fea0003800000 */
.L_x_95:
        /* <DEDUP_REMOVED lines=12> */
.L_x_98:
[----:B------:R-:W-:Y:S05]  /*7000*/  BSYNC B1 ;  /* 0x0000000000017941 */ /* 0x000fea0003800000 */
.L_x_97:
        /* <DEDUP_REMOVED lines=12> */
.L_x_100:
[----:B------:R-:W-:Y:S05]  /*70d0*/  BSYNC B1 ;  /* 0x0000000000017941 */ /* 0x000fea0003800000 */
.L_x_99:
        /* <DEDUP_REMOVED lines=12> */
.L_x_102:
[----:B------:R-:W-:Y:S05]  /*71a0*/  BSYNC B1 ;  /* 0x0000000000017941 */ /* 0x000fea0003800000 */
.L_x_101:
        /* <DEDUP_REMOVED lines=12> */
.L_x_104:
[----:B------:R-:W-:Y:S05]  /*7270*/  BSYNC B1 ;  /* 0x0000000000017941 */ /* 0x000fea0003800000 */
.L_x_103:
        /* <DEDUP_REMOVED lines=12> */
.L_x_106:
[----:B------:R-:W-:Y:S05]  /*7340*/  BSYNC B1 ;  /* 0x0000000000017941 */ /* 0x000fea0003800000 */
.L_x_105:
        /* <DEDUP_REMOVED lines=12> */
.L_x_108:
[----:B------:R-:W-:Y:S05]  /*7410*/  BSYNC B1 ;  /* 0x0000000000017941 */ /* 0x000fea0003800000 */
.L_x_107:
        /* <DEDUP_REMOVED lines=12> */
.L_x_110:
[----:B------:R-:W-:Y:S05]  /*74e0*/  BSYNC B1 ;  /* 0x0000000000017941 */ /* 0x000fea0003800000 */
.L_x_109:
        /* <DEDUP_REMOVED lines=12> */
.L_x_112:
[----:B------:R-:W-:Y:S05]  /*75b0*/  BSYNC B1 ;  /* 0x0000000000017941 */ /* 0x000fea0003800000 */
.L_x_111:
        /* <DEDUP_REMOVED lines=12> */
.L_x_114:
[----:B------:R-:W-:Y:S05]  /*7680*/  BSYNC B1 ;  /* 0x0000000000017941 */ /* 0x000fea0003800000 */
.L_x_113:
        /* <DEDUP_REMOVED lines=12> */
.L_x_116:
[----:B------:R-:W-:Y:S05]  /*7750*/  BSYNC B1 ;  /* 0x0000000000017941 */ /* 0x000fea0003800000 */
.L_x_115:
        /* <DEDUP_REMOVED lines=12> */
.L_x_118:
[----:B------:R-:W-:Y:S05]  /*7820*/  BSYNC B1 ;  /* 0x0000000000017941 */ /* 0x000fea0003800000 */
.L_x_117:
        /* <DEDUP_REMOVED lines=12> */
.L_x_120:
[----:B------:R-:W-:Y:S05]  /*78f0*/  BSYNC B1 ;  /* 0x0000000000017941 */ /* 0x000fea0003800000 */
.L_x_119:
        /* <DEDUP_REMOVED lines=12> */
.L_x_122:
[----:B------:R-:W-:Y:S05]  /*79c0*/  BSYNC B1 ;  /* 0x0000000000017941 */ /* 0x000fea0003800000 */
.L_x_121:
        /* <DEDUP_REMOVED lines=12> */
.L_x_124:
[----:B------:R-:W-:Y:S05]  /*7a90*/  BSYNC B1 ;  /* 0x0000000000017941 */ /* 0x000fea0003800000 */
.L_x_123:
        /* <DEDUP_REMOVED lines=12> */
.L_x_126:
[----:B------:R-:W-:Y:S05]  /*7b60*/  BSYNC B1 ;  /* 0x0000000000017941 */ /* 0x000fea0003800000 */
.L_x_125:
        /* <DEDUP_REMOVED lines=12> */
.L_x_128:
[----:B------:R-:W-:Y:S05]  /*7c30*/  BSYNC B1 ;  /* 0x0000000000017941 */ /* 0x000fea0003800000 */
.L_x_127:
        /* <DEDUP_REMOVED lines=12> */
.L_x_130:
[----:B------:R-:W-:Y:S05]  /*7d00*/  BSYNC B1 ;  /* 0x0000000000017941 */ /* 0x000fea0003800000 */
.L_x_129:
        /* <DEDUP_REMOVED lines=12> */
.L_x_132:
[----:B------:R-:W-:Y:S05]  /*7dd0*/  BSYNC B1 ;  /* 0x0000000000017941 */ /* 0x000fea0003800000 */
.L_x_131:
        /* <DEDUP_REMOVED lines=12> */
.L_x_134:
[----:B------:R-:W-:Y:S05]  /*7ea0*/  BSYNC B1 ;  /* 0x0000000000017941 */ /* 0x000fea0003800000 */
.L_x_133:
        /* <DEDUP_REMOVED lines=12> */
.L_x_136:
[----:B------:R-:W-:Y:S05]  /*7f70*/  BSYNC B1 ;  /* 0x0000000000017941 */ /* 0x000fea0003800000 */
.L_x_135:
        /* <DEDUP_REMOVED lines=12> */
.L_x_138:
[----:B------:R-:W-:Y:S05]  /*8040*/  BSYNC B1 ;  /* 0x0000000000017941 */ /* 0x000fea0003800000 */
.L_x_137:
        /* <DEDUP_REMOVED lines=12> */
.L_x_140:
[----:B------:R-:W-:Y:S05]  /*8110*/  BSYNC B1 ;  /* 0x0000000000017941 */ /* 0x000fea0003800000 */
.L_x_139:
        /* <DEDUP_REMOVED lines=12> */
.L_x_142:
[----:B------:R-:W-:Y:S05]  /*81e0*/  BSYNC B1 ;  /* 0x0000000000017941 */ /* 0x000fea0003800000 */
.L_x_141:
        /* <DEDUP_REMOVED lines=12> */
.L_x_144:
[----:B------:R-:W-:Y:S05]  /*82b0*/  BSYNC B1 ;  /* 0x0000000000017941 */ /* 0x000fea0003800000 */
.L_x_143:
        /* <DEDUP_REMOVED lines=12> */
.L_x_146:
[----:B------:R-:W-:Y:S05]  /*8380*/  BSYNC B1 ;  /* 0x0000000000017941 */ /* 0x000fea0003800000 */
.L_x_145:
        /* <DEDUP_REMOVED lines=12> */
.L_x_148:
[----:B------:R-:W-:Y:S05]  /*8450*/  BSYNC B1 ;  /* 0x0000000000017941 */ /* 0x000fea0003800000 */
.L_x_147:
        /* <DEDUP_REMOVED lines=12> */
.L_x_150:
[----:B------:R-:W-:Y:S05]  /*8520*/  BSYNC B1 ;  /* 0x0000000000017941 */ /* 0x000fea0003800000 */
.L_x_149:
        /* <DEDUP_REMOVED lines=12> */
.L_x_152:
[----:B------:R-:W-:Y:S05]  /*85f0*/  BSYNC B1 ;  /* 0x0000000000017941 */ /* 0x000fea0003800000 */
.L_x_151:
        /* <DEDUP_REMOVED lines=12> */
.L_x_154:
[----:B------:R-:W-:Y:S05]  /*86c0*/  BSYNC B1 ;  /* 0x0000000000017941 */ /* 0x000fea0003800000 */
.L_x_153:
        /* <DEDUP_REMOVED lines=12> */
.L_x_156:
[----:B------:R-:W-:Y:S05]  /*8790*/  BSYNC B1 ;  /* 0x0000000000017941 */ /* 0x000fea0003800000 */
.L_x_155:
        /* <DEDUP_REMOVED lines=12> */
.L_x_158:
[----:B------:R-:W-:Y:S05]  /*8860*/  BSYNC B1 ;  /* 0x0000000000017941 */ /* 0x000fea0003800000 */
.L_x_157:
        /* <DEDUP_REMOVED lines=12> */
.L_x_160:
[----:B------:R-:W-:Y:S05]  /*8930*/  BSYNC B1 ;  /* 0x0000000000017941 */ /* 0x000fea0003800000 */
.L_x_159:
        /* <DEDUP_REMOVED lines=12> */
.L_x_162:
[----:B------:R-:W-:Y:S05]  /*8a00*/  BSYNC B1 ;  /* 0x0000000000017941 */ /* 0x000fea0003800000 */
.L_x_161:
        /* <DEDUP_REMOVED lines=12> */
.L_x_164:
[----:B------:R-:W-:Y:S05]  /*8ad0*/  BSYNC B1 ;  /* 0x0000000000017941 */ /* 0x000fea0003800000 */
.L_x_163:
        /* <DEDUP_REMOVED lines=12> */
.L_x_166:
[----:B------:R-:W-:Y:S05]  /*8ba0*/  BSYNC B1 ;  /* 0x0000000000017941 */ /* 0x000fea0003800000 */
.L_x_165:
        /* <DEDUP_REMOVED lines=12> */
.L_x_168:
[----:B------:R-:W-:Y:S05]  /*8c70*/  BSYNC B1 ;  /* 0x0000000000017941 */ /* 0x000fea0003800000 */
.L_x_167:
        /* <DEDUP_REMOVED lines=12> */
.L_x_170:
[----:B------:R-:W-:Y:S05]  /*8d40*/  BSYNC B1 ;  /* 0x0000000000017941 */ /* 0x000fea0003800000 */
.L_x_169:
        /* <DEDUP_REMOVED lines=12> */
.L_x_172:
[----:B------:R-:W-:Y:S05]  /*8e10*/  BSYNC B1 ;  /* 0x0000000000017941 */ /* 0x000fea0003800000 */
.L_x_171:
        /* <DEDUP_REMOVED lines=12> */
.L_x_174:
[----:B------:R-:W-:Y:S05]  /*8ee0*/  BSYNC B1 ;  /* 0x0000000000017941 */ /* 0x000fea0003800000 */
.L_x_173:
        /* <DEDUP_REMOVED lines=12> */
.L_x_176:
[----:B------:R-:W-:Y:S05]  /*8fb0*/  BSYNC B1 ;  /* 0x0000000000017941 */ /* 0x000fea0003800000 */
.L_x_175:
        /* <DEDUP_REMOVED lines=12> */
.L_x_178:
[----:B------:R-:W-:Y:S05]  /*9080*/  BSYNC B1 ;  /* 0x0000000000017941 */ /* 0x000fea0003800000 */
.L_x_177:
        /* <DEDUP_REMOVED lines=12> */
.L_x_180:
[----:B------:R-:W-:Y:S05]  /*9150*/  BSYNC B1 ;  /* 0x0000000000017941 */ /* 0x000fea0003800000 */
.L_x_179:
        /* <DEDUP_REMOVED lines=12> */
.L_x_182:
[----:B------:R-:W-:Y:S05]  /*9220*/  BSYNC B1 ;  /* 0x0000000000017941 */ /* 0x000fea0003800000 */
.L_x_181:
        /* <DEDUP_REMOVED lines=12> */
.L_x_184:
[----:B------:R-:W-:Y:S05]  /*92f0*/  BSYNC B1 ;  /* 0x0000000000017941 */ /* 0x000fea0003800000 */
.L_x_183:
        /* <DEDUP_REMOVED lines=12> */
.L_x_186:
[----:B------:R-:W-:Y:S05]  /*93c0*/  BSYNC B1 ;  /* 0x0000000000017941 */ /* 0x000fea0003800000 */
.L_x_185:
        /* <DEDUP_REMOVED lines=12> */
.L_x_188:
[----:B------:R-:W-:Y:S05]  /*9490*/  BSYNC B1 ;  /* 0x0000000000017941 */ /* 0x000fea0003800000 */
.L_x_187:
[----:B-----5:R-:W-:Y:S01]  /*94a0*/  LOP3.LUT R32, R32, 0xff, RZ, 0xc0, !PT ;  /* 0x000000ff20207812 */ /* 0x020fe200078ec0ff */
[----:B------:R-:W-:Y:S01]  /*94b0*/  BSSY B1, `(.L_x_189) ;  /* 0x000000b000017945 */ /* 0x000fe20003800000 */
[----:B------:R-:W-:Y:S02]  /*94c0*/  ISETP.LT.OR P5, PT, R35, 0x99, !P1 ;  /* 0x000000992300780c */ /* 0x000fe40004fa1670 */
[----:B------:R-:W-:-:S05]  /*94d0*/  F2FP.F16.E5M2.UNPACK_B R32, R32 ;  /* 0x00000020ff20723e */ /* 0x000fca00020004ff */
[----:B------:R-:W-:-:S05]  /*94e0*/  HADD2.F32 R32, -RZ, R32.H0_H0 ;  /* 0x20000020ff207230 */ /* 0x000fca0000004100 */
[----:B------:R-:W-:-:S04]  /*94f0*/  FMUL R32, R32, UR21 ;  /* 0x0000001520207c20 */ /* 0x000fc80008400000 */
[----:B------:R-:W-:Y:S01]  /*9500*/  FFMA R32, R23, UR20, R32 ;  /* 0x0000001417207c23 */ /* 0x000fe20008000020 */
[----:B------:R-:W-:-:S04]  /*9510*/  PRMT R23, RZ, 0x7610, R23 ;  /* 0x00007610ff177816 */ /* 0x000fc80000000017 */
[----:B----4-:R-:W-:-:S05]  /*9520*/  F2FP.SATFINITE.E5M2.F32.PACK_AB_MERGE_C R33, RZ, R32, RZ ;  /* 0x00000020ff21723e */ /* 0x010fca00048060ff */
[----:B------:R4:W-:Y:S01]  /*9530*/  @!P4 STG.E.U8 desc[UR16][R26.64+0x91], R33 ;  /* 0x000091211a00c986 */ /* 0x0009e2000c101110 */
[----:B------:R-:W-:Y:S05]  /*9540*/  @P5 BRA `(.L_x_190) ;  /* 0x0000000000045947 */ /* 0x000fea0003800000 */
[----:B------:R0:W5:Y:S02]  /*9550*/  LDG.E.U8 R23, desc[UR16][R28.64+0x98] ;  /* 0x000098101c177981 */ /* 0x000164000c1e1100 */
.L_x_190:
[----:B------:R-:W-:Y:S05]  /*9560*/  BSYNC B1 ;  /* 0x0000000000017941 */ /* 0x000fea0003800000 */
.L_x_189:
        /* <DEDUP_REMOVED lines=8> */
[----:B------:R-:W-:-:S05]  /*95f0*/  F2FP.SATFINITE.E5M2.F32.PACK_AB_MERGE_C R23, RZ, R23, RZ ;  /* 0x00000017ff17723e */ /* 0x000fca00048060ff */
[----:B------:R0:W-:Y:S01]  /*9600*/  @!P5 STG.E.U8 desc[UR16][R24.64+0x98], R23 ;  /* 0x000098171800d986 */ /* 0x0001e2000c101110 */
[----:B------:R-:W-:Y:S05]  /*9610*/  @P4 BRA `(.L_x_192) ;  /* 0x0000000000044947 */ /* 0x000fea0003800000 */
[----:B------:R0:W5:Y:S02]  /*9620*/  LDG.E.U8 R22, desc[UR16][R28.64+0x99] ;  /* 0x000099101c167981 */ /* 0x000164000c1e1100 */
.L_x_192:
[----:B------:R-:W-:Y:S05]  /*9630*/  BSYNC B1 ;  /* 0x0000000000017941 */ /* 0x000fea0003800000 */
.L_x_191:
        /* <DEDUP_REMOVED lines=8> */
[----:B0-----:R-:W-:-:S05]  /*96c0*/  F2FP.SATFINITE.E5M2.F32.PACK_AB_MERGE_C R23, RZ, R22, RZ ;  /* 0x00000016ff17723e */ /* 0x001fca00048060ff */
[----:B------:R0:W-:Y:S01]  /*96d0*/  @!P4 STG.E.U8 desc[UR16][R24.64+0x99], R23 ;  /* 0x000099171800c986 */ /* 0x0001e2000c101110 */
[----:B------:R-:W-:Y:S05]  /*96e0*/  @P5 BRA `(.L_x_194) ;  /* 0x0000000000045947 */ /* 0x000fea0003800000 */
[----:B------:R0:W5:Y:S02]  /*96f0*/  LDG.E.U8 R21, desc[UR16][R30.64+0x98] ;  /* 0x000098101e157981 */ /* 0x000164000c1e1100 */
.L_x_194:
[----:B------:R-:W-:Y:S05]  /*9700*/  BSYNC B1 ;  /* 0x0000000000017941 */ /* 0x000fea0003800000 */
.L_x_193:
        /* <DEDUP_REMOVED lines=12> */
.L_x_196:
[----:B------:R-:W-:Y:S05]  /*97d0*/  BSYNC B1 ;  /* 0x0000000000017941 */ /* 0x000fea0003800000 */
.L_x_195:
        /* <DEDUP_REMOVED lines=12> */
.L_x_198:
[----:B------:R-:W-:Y:S05]  /*98a0*/  BSYNC B1 ;  /* 0x0000000000017941 */ /* 0x000fea0003800000 */
.L_x_197:
        /* <DEDUP_REMOVED lines=12> */
.L_x_200:
[----:B------:R-:W-:Y:S05]  /*9970*/  BSYNC B1 ;  /* 0x0000000000017941 */ /* 0x000fea0003800000 */
.L_x_199:
        /* <DEDUP_REMOVED lines=12> */
.L_x_202:
[----:B------:R-:W-:Y:S05]  /*9a40*/  BSYNC B1 ;  /* 0x0000000000017941 */ /* 0x000fea0003800000 */
.L_x_201:
        /* <DEDUP_REMOVED lines=12> */
.L_x_204:
[----:B------:R-:W-:Y:S05]  /*9b10*/  BSYNC B1 ;  /* 0x0000000000017941 */ /* 0x000fea0003800000 */
.L_x_203:
        /* <DEDUP_REMOVED lines=12> */
.L_x_206:
[----:B------:R-:W-:Y:S05]  /*9be0*/  BSYNC B1 ;  /* 0x0000000000017941 */ /* 0x000fea0003800000 */
.L_x_205:
        /* <DEDUP_REMOVED lines=12> */
.L_x_208:
[----:B------:R-:W-:Y:S05]  /*9cb0*/  BSYNC B1 ;  /* 0x0000000000017941 */ /* 0x000fea0003800000 */
.L_x_207:
        /* <DEDUP_REMOVED lines=12> */
.L_x_210:
[----:B------:R-:W-:Y:S05]  /*9d80*/  BSYNC B1 ;  /* 0x0000000000017941 */ /* 0x000fea0003800000 */
.L_x_209:
        /* <DEDUP_REMOVED lines=12> */
.L_x_212:
[----:B------:R-:W-:Y:S05]  /*9e50*/  BSYNC B1 ;  /* 0x0000000000017941 */ /* 0x000fea0003800000 */
.L_x_211:
        /* <DEDUP_REMOVED lines=12> */
.L_x_214:
[----:B------:R-:W-:Y:S05]  /*9f20*/  BSYNC B1 ;  /* 0x0000000000017941 */ /* 0x000fea0003800000 */
.L_x_213:
        /* <DEDUP_REMOVED lines=12> */
.L_x_216:
[----:B------:R-:W-:Y:S05]  /*9ff0*/  BSYNC B1 ;  /* 0x0000000000017941 */ /* 0x000fea0003800000 */
.L_x_215:
        /* <DEDUP_REMOVED lines=12> */
.L_x_218:
[----:B------:R-:W-:Y:S05]  /*a0c0*/  BSYNC B1 ;  /* 0x0000000000017941 */ /* 0x000fea0003800000 */
.L_x_217:
        /* <DEDUP_REMOVED lines=12> */
.L_x_220:
[----:B------:R-:W-:Y:S05]  /*a190*/  BSYNC B1 ;  /* 0x0000000000017941 */ /* 0x000fea0003800000 */
.L_x_219:
        /* <DEDUP_REMOVED lines=12> */
.L_x_222:
[----:B------:R-:W-:Y:S05]  /*a260*/  BSYNC B1 ;  /* 0x0000000000017941 */ /* 0x000fea0003800000 */
.L_x_221:
        /* <DEDUP_REMOVED lines=12> */
.L_x_224:
[----:B------:R-:W-:Y:S05]  /*a330*/  BSYNC B1 ;  /* 0x0000000000017941 */ /* 0x000fea0003800000 */
.L_x_223:
        /* <DEDUP_REMOVED lines=12> */
.L_x_226:
[----:B------:R-:W-:Y:S05]  /*a400*/  BSYNC B1 ;  /* 0x0000000000017941 */ /* 0x000fea0003800000 */
.L_x_225:
        /* <DEDUP_REMOVED lines=12> */
.L_x_228:
[----:B------:R-:W-:Y:S05]  /*a4d0*/  BSYNC B1 ;  /* 0x0000000000017941 */ /* 0x000fea0003800000 */
.L_x_227:
        /* <DEDUP_REMOVED lines=12> */
.L_x_230:
[----:B------:R-:W-:Y:S05]  /*a5a0*/  BSYNC B1 ;  /* 0x0000000000017941 */ /* 0x000fea0003800000 */
.L_x_229:
        /* <DEDUP_REMOVED lines=12> */
.L_x_232:
[----:B------:R-:W-:Y:S05]  /*a670*/  BSYNC B1 ;  /* 0x0000000000017941 */ /* 0x000fea0003800000 */
.L_x_231:
[----:B-----5:R-:W-:Y:S01]  /*a680*/  LOP3.LUT R2, R2, 0xff, RZ, 0xc0, !PT ;  /* 0x000000ff02027812 */ /* 0x020fe200078ec0ff */
[----:B------:R-:W-:Y:S01]  /*a690*/  BSSY B1, `(.L_x_233) ;  /* 0x000000b000017945 */ /* 0x000fe20003800000 */
[----:B------:R-:W-:Y:S02]  /*a6a0*/  ISETP.LT.OR P5, PT, R35, 0xc1, !P2 ;  /* 0x000000c12300780c */ /* 0x000fe400057a1670 */
[----:B------:R-:W-:-:S05]  /*a6b0*/  F2FP.F16.E5M2.UNPACK_B R2, R2 ;  /* 0x00000002ff02723e */ /* 0x000fca00020004ff */
[----:B------:R-:W-:-:S05]  /*a6c0*/  HADD2.F32 R2, -RZ, R2.H0_H0 ;  /* 0x20000002ff027230 */ /* 0x000fca0000004100 */
[----:B0-----:R-:W-:-:S04]  /*a6d0*/  FMUL R3, R2, UR21 ;  /* 0x0000001502037c20 */ /* 0x001fc80008400000 */
[----:B------:R-:W-:Y:S01]  /*a6e0*/  FFMA R3, R0, UR20, R3 ;  /* 0x0000001400037c23 */ /* 0x000fe20008000003 */
[----:B------:R-:W-:-:S04]  /*a6f0*/  PRMT R0, RZ, 0x7610, R0 ;  /* 0x00007610ff007816 */ /* 0x000fc80000000000 */
[----:B------:R-:W-:-:S05]  /*a700*/  F2FP.SATFINITE.E5M2.F32.PACK_AB_MERGE_C R3, RZ, R3, RZ ;  /* 0x00000003ff03723e */ /* 0x000fca00048060ff */
[----:B------:R0:W-:Y:S01]  /*a710*/  @!P4 STG.E.U8 desc[UR16][R24.64+0xc1], R3 ;  /* 0x0000c1031800c986 */ /* 0x0001e2000c101110 */
[----:B------:R-:W-:Y:S05]  /*a720*/  @P5 BRA `(.L_x_234) ;  /* 0x0000000000045947 */ /* 0x000fea0003800000 */
[----:B------:R0:W5:Y:S02]  /*a730*/  LDG.E.U8 R0, desc[UR16][R30.64+0xc0] ;  /* 0x0000c0101e007981 */ /* 0x000164000c1e1100 */
.L_x_234:
[----:B------:R-:W-:Y:S05]  /*a740*/  BSYNC B1 ;  /* 0x0000000000017941 */ /* 0x000fea0003800000 */
.L_x_233:
[----:B------:R-:W2:Y:S01]  /*a750*/  LDL.LU R2, [R1] ;  /* 0x0000000001027983 */ /* 0x000ea20000300800 */
[----:B-----5:R-:W-:Y:S01]  /*a760*/  LOP3.LUT R0, R0, 0xff, RZ, 0xc0, !PT ;  /* 0x000000ff00007812 */ /* 0x020fe200078ec0ff */
[----:B------:R-:W-:Y:S01]  /*a770*/  BSSY B1, `(.L_x_235) ;  /* 0x000000b000017945 */ /* 0x000fe20003800000 */
[----:B------:R-:W-:Y:S02]  /*a780*/  ISETP.LT.OR P4, PT, R35, 0xc2, !P2 ;  /* 0x000000c22300780c */ /* 0x000fe40005781670 */
[----:B------:R-:W-:-:S05]  /*a790*/  F2FP.F16.E5M2.UNPACK_B R0, R0 ;  /* 0x00000000ff00723e */ /* 0x000fca00020004ff */
[----:B------:R-:W-:-:S05]  /*a7a0*/  HADD2.F32 R0, -RZ, R0.H0_H0 ;  /* 0x20000000ff007230 */ /* 0x000fca0000004100 */
[----:B------:R-:W-:-:S04]  /*a7b0*/  FMUL R0, R0, UR21 ;  /* 0x0000001500007c20 */ /* 0x000fc80008400000 */
[----:B--2---:R-:W-:-:S05]  /*a7c0*/  FFMA R0, R2, UR20, R0 ;  /* 0x0000001402007c23 */ /* 0x004fca0008000000 */
[----:B0-----:R-:W-:Y:S02]  /*a7d0*/  F2FP.SATFINITE.E5M2.F32.PACK_AB_MERGE_C R3, RZ, R0, RZ ;  /* 0x00000000ff03723e */ /* 0x001fe400048060ff */
[----:B------:R-:W-:-:S03]  /*a7e0*/  PRMT R0, RZ, 0x7610, R0 ;  /* 0x00007610ff007816 */ /* 0x000fc60000000000 */
[----:B------:R0:W-:Y:S01]  /*a7f0*/  @!P5 STG.E.U8 desc[UR16][R26.64+0xc0], R3 ;  /* 0x0000c0031a00d986 */ /* 0x0001e2000c101110 */
[----:B------:R-:W-:Y:S05]  /*a800*/  @P4 BRA `(.L_x_236) ;  /* 0x0000000000044947 */ /* 0x000fea0003800000 */
[----:B------:R2:W5:Y:S02]  /*a810*/  LDG.E.U8 R0, desc[UR16][R30.64+0xc1] ;  /* 0x0000c1101e007981 */ /* 0x000564000c1e1100 */
.L_x_236:
[----:B------:R-:W-:Y:S05]  /*a820*/  BSYNC B1 ;  /* 0x0000000000017941 */ /* 0x000fea0003800000 */
.L_x_235:
[----:B------:R-:W3:Y:S01]  /*a830*/  LDL.LU R2, [R1+0x4] ;  /* 0x0000040001027983 */ /* 0x000ee20000300800 */
[----:B-----5:R-:W-:Y:S01]  /*a840*/  LOP3.LUT R0, R0, 0xff, RZ, 0xc0, !PT ;  /* 0x000000ff00007812 */ /* 0x020fe200078ec0ff */
[----:B------:R-:W-:Y:S01]  /*a850*/  BSSY B1, `(.L_x_237) ;  /* 0x000000b000017945 */ /* 0x000fe20003800000 */
[----:B------:R-:W-:Y:S02]  /*a860*/  ISETP.LT.OR P5, PT, R35, 0xc9, !P1 ;  /* 0x000000c92300780c */ /* 0x000fe40004fa1670 */
[----:B------:R-:W-:-:S05]  /*a870*/  F2FP.F16.E5M2.UNPACK_B R0, R0 ;  /* 0x00000000ff00723e */ /* 0x000fca00020004ff */
[----:B------:R-:W-:-:S05]  /*a880*/  HADD2.F32 R0, -RZ, R0.H0_H0 ;  /* 0x20000000ff007230 */ /* 0x000fca0000004100 */
[----:B------:R-:W-:-:S04]  /*a890*/  FMUL R0, R0, UR21 ;  /* 0x0000001500007c20 */ /* 0x000fc80008400000 */
[----:B---3--:R-:W-:-:S05]  /*a8a0*/  FFMA R0, R2, UR20, R0 ;  /* 0x0000001402007c23 */ /* 0x008fca0008000000 */
[----:B0-----:R-:W-:Y:S02]  /*a8b0*/  F2FP.SATFINITE.E5M2.F32.PACK_AB_MERGE_C R3, RZ, R0, RZ ;  /* 0x00000000ff03723e */ /* 0x001fe400048060ff */
[----:B------:R-:W-:-:S03]  /*a8c0*/  PRMT R0, RZ, 0x7610, R0 ;  /* 0x00007610ff007816 */ /* 0x000fc60000000000 */
[----:B------:R0:W-:Y:S01]  /*a8d0*/  @!P4 STG.E.U8 desc[UR16][R26.64+0xc1], R3 ;  /* 0x0000c1031a00c986 */ /* 0x0001e2000c101110 */
[----:B------:R-:W-:Y:S05]  /*a8e0*/  @P5 BRA `(.L_x_238) ;  /* 0x0000000000045947 */ /* 0x000fea0003800000 */
[----:B------:R3:W5:Y:S02]  /*a8f0*/  LDG.E.U8 R0, desc[UR16][R28.64+0xc8] ;  /* 0x0000c8101c007981 */ /* 0x000764000c1e1100 */
.L_x_238:
[----:B------:R-:W-:Y:S05]  /*a900*/  BSYNC B1 ;  /* 0x0000000000017941 */ /* 0x000fea0003800000 */
.L_x_237:
[----:B------:R-:W2:Y:S01]  /*a910*/  LDL.LU R2, [R1+0x8] ;  /* 0x0000080001027983 */ /* 0x000ea20000300800 */
        /* <DEDUP_REMOVED lines=12> */
.L_x_240:
[----:B------:R-:W-:Y:S05]  /*a9e0*/  BSYNC B1 ;  /* 0x0000000000017941 */ /* 0x000fea0003800000 */
.L_x_239:
        /* <DEDUP_REMOVED lines=13> */
.L_x_242:
[----:B------:R-:W-:Y:S05]  /*aac0*/  BSYNC B1 ;  /* 0x0000000000017941 */ /* 0x000fea0003800000 */
.L_x_241:
        /* <DEDUP_REMOVED lines=13> */
.L_x_244:
[----:B------:R-:W-:Y:S05]  /*aba0*/  BSYNC B1 ;  /* 0x0000000000017941 */ /* 0x000fea0003800000 */
.L_x_243:
        /* <DEDUP_REMOVED lines=13> */
.L_x_246:
[----:B------:R-:W-:Y:S05]  /*ac80*/  BSYNC B1 ;  /* 0x0000000000017941 */ /* 0x000fea0003800000 */
.L_x_245:
        /* <DEDUP_REMOVED lines=13> */
.L_x_248:
[----:B------:R-:W-:Y:S05]  /*ad60*/  BSYNC B1 ;  /* 0x0000000000017941 */ /* 0x000fea0003800000 */
.L_x_247:
        /* <DEDUP_REMOVED lines=13> */
.L_x_250:
[----:B------:R-:W-:Y:S05]  /*ae40*/  BSYNC B1 ;  /* 0x0000000000017941 */ /* 0x000fea0003800000 */
.L_x_249:
        /* <DEDUP_REMOVED lines=13> */
.L_x_252:
[----:B------:R-:W-:Y:S05]  /*af20*/  BSYNC B1 ;  /* 0x0000000000017941 */ /* 0x000fea0003800000 */
.L_x_251:
        /* <DEDUP_REMOVED lines=13> */
.L_x_254:
[----:B------:R-:W-:Y:S05]  /*b000*/  BSYNC B1 ;  /* 0x0000000000017941 */ /* 0x000fea0003800000 */
.L_x_253:
        /* <DEDUP_REMOVED lines=13> */
.L_x_256:
[----:B------:R-:W-:Y:S05]  /*b0e0*/  BSYNC B1 ;  /* 0x0000000000017941 */ /* 0x000fea0003800000 */
.L_x_255:
        /* <DEDUP_REMOVED lines=13> */
.L_x_258:
[----:B------:R-:W-:Y:S05]  /*b1c0*/  BSYNC B1 ;  /* 0x0000000000017941 */ /* 0x000fea0003800000 */
.L_x_257:
        /* <DEDUP_REMOVED lines=13> */
.L_x_260:
[----:B------:R-:W-:Y:S05]  /*b2a0*/  BSYNC B1 ;  /* 0x0000000000017941 */ /* 0x000fea0003800000 */
.L_x_259:
        /* <DEDUP_REMOVED lines=13> */
.L_x_262:
[----:B------:R-:W-:Y:S05]  /*b380*/  BSYNC B1 ;  /* 0x0000000000017941 */ /* 0x000fea0003800000 */
.L_x_261:
        /* <DEDUP_REMOVED lines=13> */
.L_x_264:
[----:B------:R-:W-:Y:S05]  /*b460*/  BSYNC B1 ;  /* 0x0000000000017941 */ /* 0x000fea0003800000 */
.L_x_263:
        /* <DEDUP_REMOVED lines=13> */
.L_x_266:
[----:B------:R-:W-:Y:S05]  /*b540*/  BSYNC B1 ;  /* 0x0000000000017941 */ /* 0x000fea0003800000 */
.L_x_265:
        /* <DEDUP_REMOVED lines=13> */
.L_x_268:
[----:B------:R-:W-:Y:S05]  /*b620*/  BSYNC B1 ;  /* 0x0000000000017941 */ /* 0x000fea0003800000 */
.L_x_267:
        /* <DEDUP_REMOVED lines=13> */
.L_x_270:
[----:B------:R-:W-:Y:S05]  /*b700*/  BSYNC B1 ;  /* 0x0000000000017941 */ /* 0x000fea0003800000 */
.L_x_269:
        /* <DEDUP_REMOVED lines=13> */
.L_x_272:
[----:B------:R-:W-:Y:S05]  /*b7e0*/  BSYNC B1 ;  /* 0x0000000000017941 */ /* 0x000fea0003800000 */
.L_x_271:
        /* <DEDUP_REMOVED lines=13> */
.L_x_274:
[----:B------:R-:W-:Y:S05]  /*b8c0*/  BSYNC B1 ;  /* 0x0000000000017941 */ /* 0x000fea0003800000 */
.L_x_273:
        /* <DEDUP_REMOVED lines=13> */
.L_x_276:
[----:B------:R-:W-:Y:S05]  /*b9a0*/  BSYNC B1 ;  /* 0x0000000000017941 */ /* 0x000fea0003800000 */
.L_x_275:
        /* <DEDUP_REMOVED lines=13> */
.L_x_278:
[----:B------:R-:W-:Y:S05]  /*ba80*/  BSYNC B1 ;  /* 0x0000000000017941 */ /* 0x000fea0003800000 */
.L_x_277:
        /* <DEDUP_REMOVED lines=13> */
.L_x_280:
[----:B------:R-:W-:Y:S05]  /*bb60*/  BSYNC B1 ;  /* 0x0000000000017941 */ /* 0x000fea0003800000 */
.L_x_279:
        /* <DEDUP_REMOVED lines=13> */
.L_x_282:
[----:B------:R-:W-:Y:S05]  /*bc40*/  BSYNC B1 ;  /* 0x0000000000017941 */ /* 0x000fea0003800000 */
.L_x_281:
        /* <DEDUP_REMOVED lines=13> */
.L_x_284:
[----:B------:R-:W-:Y:S05]  /*bd20*/  BSYNC B1 ;  /* 0x0000000000017941 */ /* 0x000fea0003800000 */
.L_x_283:
        /* <DEDUP_REMOVED lines=13> */
.L_x_286:
[----:B------:R-:W-:Y:S05]  /*be00*/  BSYNC B1 ;  /* 0x0000000000017941 */ /* 0x000fea0003800000 */
.L_x_285:
        /* <DEDUP_REMOVED lines=13> */
.L_x_288:
[----:B------:R-:W-:Y:S05]  /*bee0*/  BSYNC B1 ;  /* 0x0000000000017941 */ /* 0x000fea0003800000 */
.L_x_287:
        /* <DEDUP_REMOVED lines=13> */
.L_x_290:
[----:B------:R-:W-:Y:S05]  /*bfc0*/  BSYNC B1 ;  /* 0x0000000000017941 */ /* 0x000fea0003800000 */
.L_x_289:
        /* <DEDUP_REMOVED lines=13> */
.L_x_292:
[----:B------:R-:W-:Y:S05]  /*c0a0*/  BSYNC B1 ;  /* 0x0000000000017941 */ /* 0x000fea0003800000 */
.L_x_291:
[----:B------:R-:W-:Y:S05]  /*c0b0*/  @P2 BRA `(.L_x_293) ;  /* 0x0000002000a42947 */ /* 0x000fea0003800000 */
[----:B------:R-:W2:Y:S01]  /*c0c0*/  LDL.LU R2, [R1+0x74] ;  /* 0x0000740001027983 */ /* 0x000ea20000300800 */
[----:B-----5:R-:W-:-:S04]  /*c0d0*/  LOP3.LUT R0, R0, 0xff, RZ, 0xc0, !PT ;  /* 0x000000ff00007812 */ /* 0x020fc800078ec0ff */
[----:B------:R-:W-:-:S05]  /*c0e0*/  F2FP.F16.E5M2.UNPACK_B R0, R0 ;  /* 0x00000000ff00723e */ /* 0x000fca00020004ff */
[----:B------:R-:W-:-:S05]  /*c0f0*/  HADD2.F32 R0, -RZ, R0.H0_H0 ;  /* 0x20000000ff007230 */ /* 0x000fca0000004100 */
[----:B------:R-:W-:-:S04]  /*c100*/  FMUL R0, R0, UR21 ;  /* 0x0000001500007c20 */ /* 0x000fc80008400000 */
[----:B--2---:R-:W-:-:S05]  /*c110*/  FFMA R0, R2, UR20, R0 ;  /* 0x0000001402007c23 */ /* 0x004fca0008000000 */
[----:B0-----:R-:W-:-:S05]  /*c120*/  F2FP.SATFINITE.E5M2.F32.PACK_AB_MERGE_C R3, RZ, R0, RZ ;  /* 0x00000000ff03723e */ /* 0x001fca00048060ff */
[----:B------:R0:W-:Y:S01]  /*c130*/  STG.E.U8 desc[UR16][R26.64+0xf9], R3 ;  /* 0x0000f9031a007986 */ /* 0x0001e2000c101110 */
[----:B------:R-:W-:Y:S05]  /*c140*/  BRA `(.L_x_293) ;  /* 0x0000002000807947 */ /* 0x000fea0003800000 */
.L_x_36:
[C---:B------:R-:W-:Y:S01]  /*c150*/  ISETP.GE.AND P2, PT, R38.reuse, 0x1, PT ;  /* 0x000000012600780c */ /* 0x040fe20003f46270 */
[----:B------:R-:W2:Y:S01]  /*c160*/  LDL.LU R227, [R1+0x14] ;  /* 0x0000140001e37983 */ /* 0x000ea20000300800 */
[----:B------:R-:W-:Y:S01]  /*c170*/  ISETP.GE.AND P1, PT, R38, 0x9, PT ;  /* 0x000000092600780c */ /* 0x000fe20003f26270 */
[----:B------:R-:W-:Y:S01]  /*c180*/  FMUL R226, R226, UR20 ;  /* 0x00000014e2e27c20 */ /* 0x000fe20008400000 */
[----:B------:R-:W-:Y:S01]  /*c190*/  ISETP.LT.OR P4, PT, R35, 0x1, !P2 ;  /* 0x000000012300780c */ /* 0x000fe20005781670 */
[----:B------:R-:W-:Y:S01]  /*c1a0*/  FMUL R225, R225, UR20 ;  /* 0x00000014e1e17c20 */ /* 0x000fe20008400000 */
[C---:B------:R-:W-:Y:S01]  /*c1b0*/  ISETP.LT.OR P5, PT, R35.reuse, 0x2, !P2 ;  /* 0x000000022300780c */ /* 0x040fe200057a1670 */
[----:B------:R-:W-:Y:S01]  /*c1c0*/  FMUL R224, R224, UR20 ;  /* 0x00000014e0e07c20 */ /* 0x000fe20008400000 */
[----:B------:R-:W-:Y:S02]  /*c1d0*/  ISETP.LT.OR P6, PT, R35, 0x1, !P1 ;  /* 0x000000012300780c */ /* 0x000fe40004fc1670 */
[----:B------:R-:W-:-:S02]  /*c1e0*/  F2FP.SATFINITE.E5M2.F32.PACK_AB_MERGE_C R29, RZ, R226, RZ ;  /* 0x000000e2ff1d723e */ /* 0x000fc400048060ff */
[----:B------:R-:W-:Y:S01]  /*c1f0*/  F2FP.SATFINITE.E5M2.F32.PACK_AB_MERGE_C R225, RZ, R225, RZ ;  /* 0x000000e1ffe1723e */ /* 0x000fe200048060ff */
[----:B------:R-:W-:Y:S01]  /*c200*/  FMUL R223, R223, UR20 ;  /* 0x00000014dfdf7c20 */ /* 0x000fe20008400000 */
[----:B------:R-:W-:Y:S01]  /*c210*/  F2FP.SATFINITE.E5M2.F32.PACK_AB_MERGE_C R31, RZ, R224, RZ ;  /* 0x000000e0ff1f723e */ /* 0x000fe200048060ff */
[----:B------:R-:W-:Y:S01]  /*c220*/  FMUL R222, R222, UR20 ;  /* 0x00000014dede7c20 */ /* 0x000fe20008400000 */
[----:B------:R-:W-:Y:S01]  /*c230*/  FMUL R221, R221, UR20 ;  /* 0x00000014dddd7c20 */ /* 0x000fe20008400000 */
[----:B------:R0:W-:Y:S01]  /*c240*/  @!P4 STG.E.U8 desc[UR16][R24.64], R29 ;  /* 0x0000001d1800c986 */ /* 0x0001e2000c101110 */
[----:B------:R-:W-:-:S03]  /*c250*/  ISETP.LT.OR P4, PT, R35, 0x2, !P1 ;  /* 0x000000022300780c */ /* 0x000fc60004f81670 */
[----:B------:R-:W-:Y:S01]  /*c260*/  @!P5 STG.E.U8 desc[UR16][R24.64+0x1], R225 ;  /* 0x000001e11800d986 */ /* 0x000fe2000c101110 */
[----:B------:R-:W-:-:S03]  /*c270*/  ISETP.LT.OR P5, PT, R35, 0x9, !P2 ;  /* 0x000000092300780c */ /* 0x000fc600057a1670 */
[----:B------:R1:W-:Y:S01]  /*c280*/  @!P6 STG.E.U8 desc[UR16][R26.64], R31 ;  /* 0x0000001f1a00e986 */ /* 0x0003e2000c101110 */
[----:B------:R-:W-:Y:S02]  /*c290*/  ISETP.LT.OR P6, PT, R35, 0xa, !P2 ;  /* 0x0000000a2300780c */ /* 0x000fe400057c1670 */
[----:B------:R-:W-:Y:S01]  /*c2a0*/  F2FP.SATFINITE.E5M2.F32.PACK_AB_MERGE_C R223, RZ, R223, RZ ;  /* 0x000000dfffdf723e */ /* 0x000fe200048060ff */
[----:B------:R-:W-:Y:S01]  /*c2b0*/  FMUL R219, R219, UR20 ;  /* 0x00000014dbdb7c20 */ /* 0x000fe20008400000 */
[----:B------:R-:W-:Y:S01]  /*c2c0*/  F2FP.SATFINITE.E5M2.F32.PACK_AB_MERGE_C R33, RZ, R222, RZ ;  /* 0x000000deff21723e */ /* 0x000fe200048060ff */
[----:B------:R-:W-:Y:S01]  /*c2d0*/  FMUL R220, R220, UR20 ;  /* 0x00000014dcdc7c20 */ /* 0x000fe20008400000 */
[----:B------:R-:W-:Y:S01]  /*c2e0*/  F2FP.SATFINITE.E5M2.F32.PACK_AB_MERGE_C R221, RZ, R221, RZ ;  /* 0x000000ddffdd723e */ /* 0x000fe200048060ff */
[----:B------:R-:W-:Y:S01]  /*c2f0*/  @!P4 STG.E.U8 desc[UR16][R26.64+0x1], R223 ;  /* 0x000001df1a00c986 */ /* 0x000fe2000c101110 */
[----:B------:R-:W-:-:S03]  /*c300*/  ISETP.LT.OR P4, PT, R35, 0x9, !P1 ;  /* 0x000000092300780c */ /* 0x000fc60004f81670 */
[----:B------:R3:W-:Y:S01]  /*c310*/  @!P5 STG.E.U8 desc[UR16][R24.64+0x8], R33 ;  /* 0x000008211800d986 */ /* 0x0007e2000c101110 */
[----:B------:R-:W-:-:S03]  /*c320*/  ISETP.LT.OR P5, PT, R35, 0xa, !P1 ;  /* 0x0000000a2300780c */ /* 0x000fc60004fa1670 */
[----:B------:R-:W-:Y:S01]  /*c330*/  @!P6 STG.E.U8 desc[UR16][R24.64+0x9], R221 ;  /* 0x000009dd1800e986 */ /* 0x000fe2000c101110 */
[----:B------:R-:W-:Y:S01]  /*c340*/  ISETP.LT.OR P6, PT, R35, 0x11, !P2 ;  /* 0x000000112300780c */ /* 0x000fe200057c1670 */
[----:B------:R-:W-:Y:S01]  /*c350*/  FMUL R218, R218, UR20 ;  /* 0x00000014dada7c20 */ /* 0x000fe20008400000 */
[----:B------:R-:W-:Y:S01]  /*c360*/  F2FP.SATFINITE.E5M2.F32.PACK_AB_MERGE_C R219, RZ, R219, RZ ;  /* 0x000000dbffdb723e */ /* 0x000fe200048060ff */
[----:B------:R-:W-:Y:S01]  /*c370*/  FMUL R217, R217, UR20 ;  /* 0x00000014d9d97c20 */ /* 0x000fe20008400000 */
[----:B0-----:R-:W-:Y:S01]  /*c380*/  F2FP.SATFINITE.E5M2.F32.PACK_AB_MERGE_C R29, RZ, R220, RZ ;  /* 0x000000dcff1d723e */ /* 0x001fe200048060ff */
[----:B------:R-:W-:Y:S01]  /*c390*/  FMUL R216, R216, UR20 ;  /* 0x00000014d8d87c20 */ /* 0x000fe20008400000 */
[----:B-1----:R-:W-:Y:S01]  /*c3a0*/  F2FP.SATFINITE.E5M2.F32.PACK_AB_MERGE_C R31, RZ, R218, RZ ;  /* 0x000000daff1f723e */ /* 0x002fe200048060ff */
[----:B------:R-:W-:Y:S01]  /*c3b0*/  FMUL R215, R215, UR20 ;  /* 0x00000014d7d77c20 */ /* 0x000fe20008400000 */
[----:B------:R-:W-:Y:S01]  /*c3c0*/  FMUL R213, R213, UR20 ;  /* 0x00000014d5d57c20 */ /* 0x000fe20008400000 */
[----:B------:R-:W-:Y:S01]  /*c3d0*/  @!P5 STG.E.U8 desc[UR16][R26.64+0x9], R219 ;  /* 0x000009db1a00d986 */ /* 0x000fe2000c101110 */
[----:B------:R-:W-:-:S03]  /*c3e0*/  ISETP.LT.OR P5, PT, R35, 0x12, !P2 ;  /* 0x000000122300780c */ /* 0x000fc600057a1670 */
[----:B------:R0:W-:Y:S01]  /*c3f0*/  @!P4 STG.E.U8 desc[UR16][R26.64+0x8], R29 ;  /* 0x0000081d1a00c986 */ /* 0x0001e2000c101110 */
[----:B------:R-:W-:-:S03]  /*c400*/  ISETP.LT.OR P4, PT, R35, 0x11, !P1 ;  /* 0x000000112300780c */ /* 0x000fc60004f81670 */
[----:B------:R1:W-:Y:S01]  /*c410*/  @!P6 STG.E.U8 desc[UR16][R24.64+0x10], R31 ;  /* 0x0000101f1800e986 */ /* 0x0003e2000c101110 */
[C---:B------:R-:W-:Y:S02]  /*c420*/  ISETP.LT.OR P6, PT, R35.reuse, 0x12, !P1 ;  /* 0x000000122300780c */ /* 0x040fe40004fc1670 */
[----:B------:R-:W-:Y:S01]  /*c430*/  F2FP.SATFINITE.E5M2.F32.PACK_AB_MERGE_C R217, RZ, R217, RZ ;  /* 0x000000d9ffd9723e */ /* 0x000fe200048060ff */
[----:B------:R-:W-:Y:S01]  /*c440*/  FMUL R214, R214, UR20 ;  /* 0x00000014d6d67c20 */ /* 0x000fe20008400000 */
[----:B---3--:R-:W-:Y:S01]  /*c450*/  F2FP.SATFINITE.E5M2.F32.PACK_AB_MERGE_C R33, RZ, R216, RZ ;  /* 0x000000d8ff21723e */ /* 0x008fe200048060ff */
[----:B------:R-:W-:Y:S01]  /*c460*/  FMUL R212, R212, UR20 ;  /* 0x00000014d4d47c20 */ /* 0x000fe20008400000 */
[----:B------:R-:W-:Y:S01]  /*c470*/  F2FP.SATFINITE.E5M2.F32.PACK_AB_MERGE_C R215, RZ, R215, RZ ;  /* 0x000000d7ffd7723e */ /* 0x000fe200048060ff */
[----:B------:R-:W-:Y:S01]  /*c480*/  @!P5 STG.E.U8 desc[UR16][R24.64+0x11], R217 ;  /* 0x000011d91800d986 */ /* 0x000fe2000c101110 */
[----:B------:R-:W-:-:S03]  /*c490*/  ISETP.LT.OR P5, PT, R35, 0x1a, !P2 ;  /* 0x0000001a2300780c */ /* 0x000fc600057a1670 */
[----:B------:R3:W-:Y:S01]  /*c4a0*/  @!P4 STG.E.U8 desc[UR16][R26.64+0x10], R33 ;  /* 0x000010211a00c986 */ /* 0x0007e2000c101110 */
[----:B------:R-:W-:-:S03]  /*c4b0*/  ISETP.LT.OR P4, PT, R35, 0x19, !P2 ;  /* 0x000000192300780c */ /* 0x000fc60005781670 */
[----:B------:R-:W-:Y:S01]  /*c4c0*/  @!P6 STG.E.U8 desc[UR16][R26.64+0x11], R215 ;  /* 0x000011d71a00e986 */ /* 0x000fe2000c101110 */
[----:B------:R-:W-:Y:S02]  /*c4d0*/  ISETP.LT.OR P6, PT, R35, 0x19, !P1 ;  /* 0x000000192300780c */ /* 0x000fe40004fc1670 */
[----:B------:R-:W-:Y:S01]  /*c4e0*/  F2FP.SATFINITE.E5M2.F32.PACK_AB_MERGE_C R213, RZ, R213, RZ ;  /* 0x000000d5ffd5723e */ /* 0x000fe200048060ff */
[----:B------:R-:W-:Y:S01]  /*c4f0*/  FMUL R211, R211, UR20 ;  /* 0x00000014d3d37c20 */ /* 0x000fe20008400000 */
[----:B0-----:R-:W-:Y:S01]  /*c500*/  F2FP.SATFINITE.E5M2.F32.PACK_AB_MERGE_C R29, RZ, R214, RZ ;  /* 0x000000d6ff1d723e */ /* 0x001fe200048060ff */
[----:B------:R-:W-:Y:S01]  /*c510*/  FMUL R210, R210, UR20 ;  /* 0x00000014d2d27c20 */ /* 0x000fe20008400000 */
[----:B-1----:R-:W-:Y:S01]  /*c520*/  F2FP.SATFINITE.E5M2.F32.PACK_AB_MERGE_C R31, RZ, R212, RZ ;  /* 0x000000d4ff1f723e */ /* 0x002fe200048060ff */
[----:B------:R-:W-:Y:S01]  /*c530*/  @!P5 STG.E.U8 desc[UR16][R24.64+0x19], R213 ;  /* 0x000019d51800d986 */ /* 0x000fe2000c101110 */
[----:B------:R-:W-:-:S03]  /*c540*/  ISETP.LT.OR P5, PT, R35, 0x1a, !P1 ;  /* 0x0000001a2300780c */ /* 0x000fc60004fa1670 */
[----:B------:R0:W-:Y:S01]  /*c550*/  @!P4 STG.E.U8 desc[UR16][R24.64+0x18], R29 ;  /* 0x0000181d1800c986 */ /* 0x0001e2000c101110 */
[----:B------:R-:W-:-:S03]  /*c560*/  ISETP.LT.OR P4, PT, R35, 0x21, !P2 ;  /* 0x000000212300780c */ /* 0x000fc60005781670 */
[----:B------:R1:W-:Y:S01]  /*c570*/  @!P6 STG.E.U8 desc[UR16][R26.64+0x18], R31 ;  /* 0x0000181f1a00e986 */ /* 0x0003e2000c101110 */
[----:B------:R-:W-:Y:S01]  /*c580*/  ISETP.LT.OR P6, PT, R35, 0x22, !P2 ;  /* 0x000000222300780c */ /* 0x000fe200057c1670 */
[----:B------:R-:W-:Y:S01]  /*c590*/  FMUL R209, R209, UR20 ;  /* 0x00000014d1d17c20 */ /* 0x000fe20008400000 */
        /* <DEDUP_REMOVED lines=49> */
[----:B------:R-:W4:Y:S01]  /*c8b0*/  LDL.LU R226, [R1+0x10] ;  /* 0x0000100001e27983 */ /* 0x000f220000300800 */
[----:B---3--:R-:W-:Y:S02]  /*c8c0*/  F2FP.SATFINITE.E5M2.F32.PACK_AB_MERGE_C R33, RZ, R198, RZ ;  /* 0x000000c6ff21723e */ /* 0x008fe400048060ff */
[----:B------:R-:W-:Y:S01]  /*c8d0*/  F2FP.SATFINITE.E5M2.F32.PACK_AB_MERGE_C R197, RZ, R197, RZ ;  /* 0x000000c5ffc5723e */ /* 0x000fe200048060ff */
[----:B------:R-:W-:Y:S01]  /*c8e0*/  @!P5 STG.E.U8 desc[UR16][R26.64+0x31], R199 ;  /* 0x000031c71a00d986 */ /* 0x000fe2000c101110 */
[----:B------:R-:W-:-:S03]  /*c8f0*/  ISETP.LT.OR P5, PT, R35, 0x3a, !P1 ;  /* 0x0000003a2300780c */ /* 0x000fc60004fa1670 */
[----:B------:R-:W3:Y:S01]  /*c900*/  LDL.LU R224, [R1+0xc] ;  /* 0x00000c0001e07983 */ /* 0x000ee20000300800 */
[----:B------:R-:W-:-:S03]  /*c910*/  FMUL R195, R195, UR20 ;  /* 0x00000014c3c37c20 */ /* 0x000fc60008400000 */
[----:B------:R1:W-:Y:S01]  /*c920*/  @!P4 STG.E.U8 desc[UR16][R24.64+0x38], R33 ;  /* 0x000038211800c986 */ /* 0x0003e2000c101110 */
[----:B------:R-:W-:-:S03]  /*c930*/  ISETP.LT.OR P4, PT, R35, 0x39, !P1 ;  /* 0x000000392300780c */ /* 0x000fc60004f81670 */
[----:B------:R-:W2:Y:S01]  /*c940*/  LDL.LU R225, [R1+0x8] ;  /* 0x0000080001e17983 */ /* 0x000ea20000300800 */
[----:B------:R-:W-:-:S03]  /*c950*/  FMUL R196, R196, UR20 ;  /* 0x00000014c4c47c20 */ /* 0x000fc60008400000 */
[----:B------:R-:W-:Y:S01]  /*c960*/  @!P6 STG.E.U8 desc[UR16][R24.64+0x39], R197 ;  /* 0x000039c51800e986 */ /* 0x000fe2000c101110 */
[----:B------:R-:W-:-:S03]  /*c970*/  ISETP.LT.OR P6, PT, R35, 0x41, !P2 ;  /* 0x000000412300780c */ /* 0x000fc600057c1670 */
[----:B------:R-:W4:Y:S01]  /*c980*/  LDL.LU R222, [R1] ;  /* 0x0000000001de7983 */ /* 0x000f220000300800 */
[----:B------:R-:W-:-:S03]  /*c990*/  FMUL R194, R194, UR20 ;  /* 0x00000014c2c27c20 */ /* 0x000fc60008400000 */
[----:B------:R-:W3:Y:S04]  /*c9a0*/  LDL.LU R223, [R1+0x18] ;  /* 0x0000180001df7983 */ /* 0x000ee80000300800 */
[----:B------:R-:W3:Y:S01]  /*c9b0*/  LDL.LU R221, [R1+0x4] ;  /* 0x0000040001dd7983 */ /* 0x000ee20000300800 */
[----:B------:R-:W-:Y:S01]  /*c9c0*/  F2FP.SATFINITE.E5M2.F32.PACK_AB_MERGE_C R195, RZ, R195, RZ ;  /* 0x000000c3ffc3723e */ /* 0x000fe200048060ff */
[----:B------:R-:W-:Y:S01]  /*c9d0*/  FMUL R193, R193, UR20 ;  /* 0x00000014c1c17c20 */ /* 0x000fe20008400000 */
[----:B0-----:R-:W-:Y:S01]  /*c9e0*/  F2FP.SATFINITE.E5M2.F32.PACK_AB_MERGE_C R29, RZ, R196, RZ ;  /* 0x000000c4ff1d723e */ /* 0x001fe200048060ff */
[----:B------:R-:W-:Y:S01]  /*c9f0*/  FMUL R192, R192, UR20 ;  /* 0x00000014c0c07c20 */ /* 0x000fe20008400000 */
[----:B-1----:R-:W-:Y:S01]  /*ca00*/  F2FP.SATFINITE.E5M2.F32.PACK_AB_MERGE_C R31, RZ, R194, RZ ;  /* 0x000000c2ff1f723e */ /* 0x002fe200048060ff */
[----:B------:R-:W-:Y:S01]  /*ca10*/  @!P5 STG.E.U8 desc[UR16][R26.64+0x39], R195 ;  /* 0x000039c31a00d986 */ /* 0x000fe2000c101110 */
[----:B------:R-:W-:Y:S01]  /*ca20*/  ISETP.LT.OR P5, PT, R35, 0x42, !P2 ;  /* 0x000000422300780c */ /* 0x000fe200057a1670 */
[----:B------:R-:W-:Y:S01]  /*ca30*/  FMUL R191, R191, UR20 ;  /* 0x00000014bfbf7c20 */ /* 0x000fe20008400000 */
[----:B------:R-:W-:Y:S01]  /*ca40*/  F2FP.SATFINITE.E5M2.F32.PACK_AB_MERGE_C R193, RZ, R193, RZ ;  /* 0x000000c1ffc1723e */ /* 0x000fe200048060ff */
[----:B------:R0:W-:Y:S01]  /*ca50*/  @!P4 STG.E.U8 desc[UR16][R26.64+0x38], R29 ;  /* 0x0000381d1a00c986 */ /* 0x0001e2000c101110 */
[----:B------:R-:W-:Y:S01]  /*ca60*/  ISETP.LT.OR P4, PT, R35, 0x41, !P1 ;  /* 0x000000412300780c */ /* 0x000fe20004f81670 */
[----:B------:R-:W-:Y:S01]  /*ca70*/  FMUL R189, R189, UR20 ;  /* 0x00000014bdbd7c20 */ /* 0x000fe20008400000 */
[----:B------:R-:W-:Y:S01]  /*ca80*/  F2FP.SATFINITE.E5M2.F32.PACK_AB_MERGE_C R33, RZ, R192, RZ ;  /* 0x000000c0ff21723e */ /* 0x000fe200048060ff */
[----:B------:R1:W-:Y:S01]  /*ca90*/  @!P6 STG.E.U8 desc[UR16][R24.64+0x40], R31 ;  /* 0x0000401f1800e986 */ /* 0x0003e2000c101110 */
[C---:B------:R-:W-:Y:S01]  /*caa0*/  ISETP.LT.OR P6, PT, R35.reuse, 0x42, !P1 ;  /* 0x000000422300780c */ /* 0x040fe20004fc1670 */
[----:B------:R-:W-:Y:S01]  /*cab0*/  FMUL R190, R190, UR20 ;  /* 0x00000014bebe7c20 */ /* 0x000fe20008400000 */
[----:B------:R-:W-:Y:S01]  /*cac0*/  F2FP.SATFINITE.E5M2.F32.PACK_AB_MERGE_C R191, RZ, R191, RZ ;  /* 0x000000bfffbf723e */ /* 0x000fe200048060ff */
[----:B------:R-:W-:Y:S01]  /*cad0*/  FMUL R188, R188, UR20 ;  /* 0x00000014bcbc7c20 */ /* 0x000fe20008400000 */
[----:B------:R-:W-:Y:S01]  /*cae0*/  F2FP.SATFINITE.E5M2.F32.PACK_AB_MERGE_C R189, RZ, R189, RZ ;  /* 0x000000bdffbd723e */ /* 0x000fe200048060ff */
[----:B------:R-:W-:Y:S01]  /*caf0*/  @!P5 STG.E.U8 desc[UR16][R24.64+0x41], R193 ;  /* 0x000041c11800d986 */ /* 0x000fe2000c101110 */
[----:B------:R-:W-:Y:S01]  /*cb00*/  ISETP.LT.OR P5, PT, R35, 0x4a, !P2 ;  /* 0x0000004a2300780c */ /* 0x000fe200057a1670 */
[----:B------:R-:W-:Y:S01]  /*cb10*/  FMUL R187, R187, UR20 ;  /* 0x00000014bbbb7c20 */ /* 0x000fe20008400000 */
[----:B0-----:R-:W-:Y:S01]  /*cb20*/  F2FP.SATFINITE.E5M2.F32.PACK_AB_MERGE_C R29, RZ, R190, RZ ;  /* 0x000000beff1d723e */ /* 0x001fe200048060ff */
[----:B------:R0:W-:Y:S01]  /*cb30*/  @!P4 STG.E.U8 desc[UR16][R26.64+0x40], R33 ;  /* 0x000040211a00c986 */ /* 0x0001e2000c101110 */
[C---:B------:R-:W-:Y:S01]  /*cb40*/  ISETP.LT.OR P4, PT, R35.reuse, 0x49, !P2 ;  /* 0x000000492300780c */ /* 0x040fe20005781670 */
[----:B------:R-:W-:Y:S01]  /*cb50*/  FMUL R186, R186, UR20 ;  /* 0x00000014baba7c20 */ /* 0x000fe20008400000 */
[----:B-1----:R-:W-:Y:S01]  /*cb60*/  F2FP.SATFINITE.E5M2.F32.PACK_AB_MERGE_C R31, RZ, R188, RZ ;  /* 0x000000bcff1f723e */ /* 0x002fe200048060ff */
[----:B------:R-:W-:Y:S01]  /*cb70*/  @!P6 STG.E.U8 desc[UR16][R26.64+0x41], R191 ;  /* 0x000041bf1a00e986 */ /* 0x000fe2000c101110 */
[----:B------:R-:W-:Y:S01]  /*cb80*/  ISETP.LT.OR P6, PT, R35, 0x49, !P1 ;  /* 0x000000492300780c */ /* 0x000fe20004fc1670 */
[----:B------:R-:W-:Y:S01]  /*cb90*/  FMUL R185, R185, UR20 ;  /* 0x00000014b9b97c20 */ /* 0x000fe20008400000 */
[----:B------:R-:W-:Y:S01]  /*cba0*/  F2FP.SATFINITE.E5M2.F32.PACK_AB_MERGE_C R187, RZ, R187, RZ ;  /* 0x000000bbffbb723e */ /* 0x000fe200048060ff */
[----:B------:R-:W-:Y:S01]  /*cbb0*/  FMUL R183, R183, UR20 ;  /* 0x00000014b7b77c20 */ /* 0x000fe20008400000 */
[----:B------:R-:W-:Y:S01]  /*cbc0*/  FMUL R184, R184, UR20 ;  /* 0x00000014b8b87c20 */ /* 0x000fe20008400000 */
[----:B------:R-:W-:Y:S01]  /*cbd0*/  @!P5 STG.E.U8 desc[UR16][R24.64+0x49], R189 ;  /* 0x000049bd1800d986 */ /* 0x000fe2000c101110 */
[C---:B------:R-:W-:Y:S01]  /*cbe0*/  ISETP.LT.OR P5, PT, R35.reuse, 0x4a, !P1 ;  /* 0x0000004a2300780c */ /* 0x040fe20004fa1670 */
[----:B------:R-:W-:Y:S01]  /*cbf0*/  FMUL R182, R182, UR20 ;  /* 0x00000014b6b67c20 */ /* 0x000fe20008400000 */
[----:B0-----:R-:W-:Y:S01]  /*cc00*/  F2FP.SATFINITE.E5M2.F32.PACK_AB_MERGE_C R33, RZ, R186, RZ ;  /* 0x000000baff21723e */ /* 0x001fe200048060ff */
[----:B------:R0:W-:Y:S01]  /*cc10*/  @!P4 STG.E.U8 desc[UR16][R24.64+0x48], R29 ;  /* 0x0000481d1800c986 */ /* 0x0001e2000c101110 */
[----:B------:R-:W-:Y:S01]  /*cc20*/  ISETP.LT.OR P4, PT, R35, 0x51, !P2 ;  /* 0x000000512300780c */ /* 0x000fe20005781670 */
[----:B------:R-:W-:Y:S01]  /*cc30*/  FMUL R181, R181, UR20 ;  /* 0x00000014b5b57c20 */ /* 0x000fe20008400000 */
[----:B------:R-:W-:Y:S01]  /*cc40*/  F2FP.SATFINITE.E5M2.F32.PACK_AB_MERGE_C R185, RZ, R185, RZ ;  /* 0x000000b9ffb9723e */ /* 0x000fe200048060ff */
[----:B------:R1:W-:Y:S01]  /*cc50*/  @!P6 STG.E.U8 desc[UR16][R26.64+0x48], R31 ;  /* 0x0000481f1a00e986 */ /* 0x0003e2000c101110 */
[----:B------:R-:W-:Y:S01]  /*cc60*/  ISETP.LT.OR P6, PT, R35, 0x52, !P2 ;  /* 0x000000522300780c */ /* 0x000fe200057c1670 */
        /* <DEDUP_REMOVED lines=17> */
[----:B------:R-:W-:Y:S01]  /*cd80*/  F2FP.SATFINITE.E5M2.F32.PACK_AB_MERGE_C R177, RZ, R177, RZ ;  /* 0x000000b1ffb1723e */ /* 0x000fe200048060ff */
        /* <DEDUP_REMOVED lines=13> */
[----:B------:R-:W-:Y:S01]  /*ce60*/  FMUL R170, R170, UR20 ;  /* 0x00000014aaaa7c20 */ /* 0x000fe20008400000 */
        /* <DEDUP_REMOVED lines=19> */
[C---:B------:R-:W-:Y:S01]  /*cfa0*/  ISETP.LT.OR P4, PT, R35.reuse, 0x69, !P2 ;  /* 0x000000692300780c */ /* 0x040fe20005781670 */
        /* <DEDUP_REMOVED lines=69> */
[----:B------:R-:W-:Y:S01]  /*d400*/  ISETP.LT.OR P4, PT, R35, 0x81, !P1 ;  /* 0x000000812300780c */ /* 0x000fe20004f81670 */
[----:B------:R-:W-:Y:S01]  /*d410*/  FMUL R13, R13, UR20 ;  /* 0x000000140d0d7c20 */ /* 0x000fe20008400000 */
[----:B-1----:R-:W-:Y:S01]  /*d420*/  F2FP.SATFINITE.E5M2.F32.PACK_AB_MERGE_C R31, RZ, R158, RZ ;  /* 0x0000009eff1f723e */ /* 0x002fe200048060ff */
[----:B------:R-:W-:Y:S01]  /*d430*/  @!P6 STG.E.U8 desc[UR16][R24.64+0x81], R161 ;  /* 0x000081a11800e986 */ /* 0x000fe2000c101110 */
        /* <DEDUP_REMOVED lines=35> */
[----:B-----5:R-:W-:Y:S01]  /*d670*/  FMUL R0, R0, UR20 ;  /* 0x0000001400007c20 */ /* 0x020fe20008400000 */
[----:B0-----:R-:W-:Y:S01]  /*d680*/  F2FP.SATFINITE.E5M2.F32.PACK_AB_MERGE_C R33, RZ, R22, RZ ;  /* 0x00000016ff21723e */ /* 0x001fe200048060ff */
[----:B------:R0:W-:Y:S01]  /*d690*/  @!P4 STG.E.U8 desc[UR16][R24.64+0x90], R29 ;  /* 0x0000901d1800c986 */ /* 0x0001e2000c101110 */
[C---:B------:R-:W-:Y:S01]  /*d6a0*/  ISETP.LT.OR P4, PT, R35.reuse, 0x99, !P2 ;  /* 0x000000992300780c */ /* 0x040fe20005781670 */
[----:B------:R-:W-:Y:S01]  /*d6b0*/  FMUL R2, R2, UR20 ;  /* 0x0000001402027c20 */ /* 0x000fe20008400000 */
[----:B------:R-:W-:Y:S01]  /*d6c0*/  F2FP.SATFINITE.E5M2.F32.PACK_AB_MERGE_C R5, RZ, R5, RZ ;  /* 0x00000005ff05723e */ /* 0x000fe200048060ff */
[----:B------:R-:W-:Y:S01]  /*d6d0*/  @!P6 STG.E.U8 desc[UR16][R26.64+0x90], R31 ;  /* 0x0000901f1a00e986 */ /* 0x000fe2000c101110 */
[----:B------:R-:W-:-:S05]  /*d6e0*/  ISETP.LT.OR P6, PT, R35, 0x9a, !P2 ;  /* 0x0000009a2300780c */ /* 0x000fca00057c1670 */
[----:B------:R1:W-:Y:S01]  /*d6f0*/  @!P5 STG.E.U8 desc[UR16][R26.64+0x91], R23 ;  /* 0x000091171a00d986 */ /* 0x0003e2000c101110 */
[C---:B------:R-:W-:Y:S02]  /*d700*/  ISETP.LT.OR P5, PT, R35.reuse, 0x9a, !P1 ;  /* 0x0000009a2300780c */ /* 0x040fe40004fa1670 */
[----:B0-----:R-:W-:Y:S01]  /*d710*/  F2FP.SATFINITE.E5M2.F32.PACK_AB_MERGE_C R29, RZ, R20, RZ ;  /* 0x00000014ff1d723e */ /* 0x001fe200048060ff */
[----:B------:R-:W-:Y:S01]  /*d720*/  @!P4 STG.E.U8 desc[UR16][R24.64+0x98], R33 ;  /* 0x000098211800c986 */ /* 0x000fe2000c101110 */
[----:B------:R-:W-:-:S03]  /*d730*/  ISETP.LT.OR P4, PT, R35, 0x99, !P1 ;  /* 0x000000992300780c */ /* 0x000fc60004f81670 */
[----:B------:R0:W-:Y:S01]  /*d740*/  @!P6 STG.E.U8 desc[UR16][R24.64+0x99], R21 ;  /* 0x000099151800e986 */ /* 0x0001e2000c101110 */
[----:B------:R-:W-:Y:S02]  /*d750*/  ISETP.LT.OR P6, PT, R35, 0xa1, !P2 ;  /* 0x000000a12300780c */ /* 0x000fe400057c1670 */
[----:B-1----:R-:W-:-:S03]  /*d760*/  F2FP.SATFINITE.E5M2.F32.PACK_AB_MERGE_C R23, RZ, R18, RZ ;  /* 0x00000012ff17723e */ /* 0x002fc600048060ff */
[----:B------:R1:W-:Y:S01]  /*d770*/  @!P5 STG.E.U8 desc[UR16][R26.64+0x99], R19 ;  /* 0x000099131a00d986 */ /* 0x0003e2000c101110 */
[----:B------:R-:W-:-:S03]  /*d780*/  ISETP.LT.OR P5, PT, R35, 0xa2, !P2 ;  /* 0x000000a22300780c */ /* 0x000fc600057a1670 */
[----:B------:R-:W-:Y:S01]  /*d790*/  @!P4 STG.E.U8 desc[UR16][R26.64+0x98], R29 ;  /* 0x0000981d1a00c986 */ /* 0x000fe2000c101110 */
[C---:B------:R-:W-:Y:S02]  /*d7a0*/  ISETP.LT.OR P4, PT, R35.reuse, 0xa1, !P1 ;  /* 0x000000a12300780c */ /* 0x040fe40004f81670 */
[----:B0-----:R-:W-:Y:S01]  /*d7b0*/  F2FP.SATFINITE.E5M2.F32.PACK_AB_MERGE_C R21, RZ, R16, RZ ;  /* 0x00000010ff15723e */ /* 0x001fe200048060ff */
[----:B------:R-:W-:Y:S01]  /*d7c0*/  @!P6 STG.E.U8 desc[UR16][R24.64+0xa0], R23 ;  /* 0x0000a0171800e986 */ /* 0x000fe2000c101110 */
[----:B------:R-:W-:Y:S02]  /*d7d0*/  ISETP.LT.OR P6, PT, R35, 0xa2, !P1 ;  /* 0x000000a22300780c */ /* 0x000fe40004fc1670 */
[----:B-1----:R-:W-:-:S03]  /*d7e0*/  F2FP.SATFINITE.E5M2.F32.PACK_AB_MERGE_C R19, RZ, R14, RZ ;  /* 0x0000000eff13723e */ /* 0x002fc600048060ff */
[----:B------:R0:W-:Y:S01]  /*d7f0*/  @!P5 STG.E.U8 desc[UR16][R24.64+0xa1], R17 ;  /* 0x0000a1111800d986 */ /* 0x0001e2000c101110 */
[----:B------:R-:W-:-:S03]  /*d800*/  ISETP.LT.OR P5, PT, R35, 0xaa, !P2 ;  /* 0x000000aa2300780c */ /* 0x000fc600057a1670 */
[----:B------:R-:W-:Y:S01]  /*d810*/  @!P4 STG.E.U8 desc[UR16][R26.64+0xa0], R21 ;  /* 0x0000a0151a00c986 */ /* 0x000fe2000c101110 */
[----:B------:R-:W-:-:S03]  /*d820*/  ISETP.LT.OR P4, PT, R35, 0xa9, !P2 ;  /* 0x000000a92300780c */ /* 0x000fc60005781670 */
[----:B------:R1:W-:Y:S01]  /*d830*/  @!P6 STG.E.U8 desc[UR16][R26.64+0xa1], R15 ;  /* 0x0000a10f1a00e986 */ /* 0x0003e2000c101110 */
[----:B------:R-:W-:Y:S02]  /*d840*/  ISETP.LT.OR P6, PT, R35, 0xa9, !P1 ;  /* 0x000000a92300780c */ /* 0x000fe40004fc1670 */
[----:B0-----:R-:W-:-:S03]  /*d850*/  F2FP.SATFINITE.E5M2.F32.PACK_AB_MERGE_C R17, RZ, R12, RZ ;  /* 0x0000000cff11723e */ /* 0x001fc600048060ff */
[----:B------:R0:W-:Y:S01]  /*d860*/  @!P5 STG.E.U8 desc[UR16][R24.64+0xa9], R13 ;  /* 0x0000a90d1800d986 */ /* 0x0001e2000c101110 */
[----:B------:R-:W-:-:S03]  /*d870*/  ISETP.LT.OR P5, PT, R35, 0xaa, !P1 ;  /* 0x000000aa2300780c */ /* 0x000fc60004fa1670 */
[----:B------:R-:W-:Y:S01]  /*d880*/  @!P4 STG.E.U8 desc[UR16][R24.64+0xa8], R19 ;  /* 0x0000a8131800c986 */ /* 0x000fe2000c101110 */
[C---:B------:R-:W-:Y:S02]  /*d890*/  ISETP.LT.OR P4, PT, R35.reuse, 0xb1, !P2 ;  /* 0x000000b12300780c */ /* 0x040fe40005781670 */
[----:B-1----:R-:W-:Y:S01]  /*d8a0*/  F2FP.SATFINITE.E5M2.F32.PACK_AB_MERGE_C R15, RZ, R10, RZ ;  /* 0x0000000aff0f723e */ /* 0x002fe200048060ff */
[----:B------:R-:W-:Y:S01]  /*d8b0*/  @!P6 STG.E.U8 desc[UR16][R26.64+0xa8], R17 ;  /* 0x0000a8111a00e986 */ /* 0x000fe2000c101110 */
[----:B------:R-:W-:Y:S02]  /*d8c0*/  ISETP.LT.OR P6, PT, R35, 0xb2, !P2 ;  /* 0x000000b22300780c */ /* 0x000fe400057c1670 */
[----:B0-----:R-:W-:-:S03]  /*d8d0*/  F2FP.SATFINITE.E5M2.F32.PACK_AB_MERGE_C R13, RZ, R8, RZ ;  /* 0x00000008ff0d723e */ /* 0x001fc600048060ff */
        /* <DEDUP_REMOVED lines=9> */
[----:B------:R4:W-:Y:S01]  /*d970*/  @!P4 STG.E.U8 desc[UR16][R26.64+0xb0], R13 ;  /* 0x0000b00d1a00c986 */ /* 0x0009e2000c101110 */
[C---:B------:R-:W-:Y:S02]  /*d980*/  ISETP.LT.OR P4, PT, R35.reuse, 0xb9, !P1 ;  /* 0x000000b92300780c */ /* 0x040fe40004f81670 */
[----:B-1----:R-:W-:Y:S01]  /*d990*/  F2FP.SATFINITE.E5M2.F32.PACK_AB_MERGE_C R9, RZ, R4, RZ ;  /* 0x00000004ff09723e */ /* 0x002fe200048060ff */
[----:B------:R1:W-:Y:S01]  /*d9a0*/  @!P6 STG.E.U8 desc[UR16][R24.64+0xb8], R11 ;  /* 0x0000b80b1800e986 */ /* 0x0003e2000c101110 */
[----:B------:R-:W-:Y:S02]  /*d9b0*/  ISETP.LT.OR P6, PT, R35, 0xba, !P1 ;  /* 0x000000ba2300780c */ /* 0x000fe40004fc1670 */
[----:B0-----:R-:W-:Y:S01]  /*d9c0*/  F2FP.SATFINITE.E5M2.F32.PACK_AB_MERGE_C R7, RZ, R2, RZ ;  /* 0x00000002ff07723e */ /* 0x001fe200048060ff */
[----:B--2---:R-:W-:Y:S02]  /*d9d0*/  FMUL R2, R225, UR20 ;  /* 0x00000014e1027c20 */ /* 0x004fe40008400000 */
[----:B------:R0:W-:Y:S01]  /*d9e0*/  @!P5 STG.E.U8 desc[UR16][R24.64+0xb9], R5 ;  /* 0x0000b9051800d986 */ /* 0x0001e2000c101110 */
[----:B------:R-:W-:-:S02]  /*d9f0*/  ISETP.LT.OR P5, PT, R35, 0xc2, !P2 ;  /* 0x000000c22300780c */ /* 0x000fc400057a1670 */
[----:B----4-:R-:W-:Y:S01]  /*da00*/  F2FP.SATFINITE.E5M2.F32.PACK_AB_MERGE_C R13, RZ, R3, RZ ;  /* 0x00000003ff0d723e */ /* 0x010fe200048060ff */
[----:B------:R-:W-:Y:S01]  /*da10*/  FMUL R3, R222, UR20 ;  /* 0x00000014de037c20 */ /* 0x000fe20008400000 */
[----:B------:R2:W-:Y:S01]  /*da20*/  @!P4 STG.E.U8 desc[UR16][R26.64+0xb8], R9 ;  /* 0x0000b8091a00c986 */ /* 0x0005e2000c101110 */
[----:B-1----:R-:W-:Y:S01]  /*da30*/  F2FP.SATFINITE.E5M2.F32.PACK_AB_MERGE_C R11, RZ, R0, RZ ;  /* 0x00000000ff0b723e */ /* 0x002fe200048060ff */
[----:B---3--:R-:W-:Y:S01]  /*da40*/  FMUL R0, R221, UR20 ;  /* 0x00000014dd007c20 */ /* 0x008fe20008400000 */
[----:B------:R-:W-:Y:S01]  /*da50*/  ISETP.LT.OR P4, PT, R35, 0xc1, !P2 ;  /* 0x000000c12300780c */ /* 0x000fe20005781670 */
[----:B------:R-:W3:Y:S04]  /*da60*/  LDL.LU R222, [R1+0x1c] ;  /* 0x00001c0001de7983 */ /* 0x000ee80000300800 */
[----:B------:R-:W4:Y:S01]  /*da70*/  LDL.LU R220, [R1+0x20] ;  /* 0x0000200001dc7983 */ /* 0x000f220000300800 */
[----:B0-----:R-:W-:-:S03]  /*da80*/  F2FP.SATFINITE.E5M2.F32.PACK_AB_MERGE_C R5, RZ, R3, RZ ;  /* 0x00000003ff05723e */ /* 0x001fc600048060ff */
[----:B------:R-:W4:Y:S01]  /*da90*/  LDL.LU R225, [R1+0x24] ;  /* 0x0000240001e17983 */ /* 0x000f220000300800 */
[----:B------:R-:W-:Y:S01]  /*daa0*/  FMUL R3, R224, UR20 ;  /* 0x00000014e0037c20 */ /* 0x000fe20008400000 */
[----:B--2---:R-:W-:Y:S01]  /*dab0*/  F2FP.SATFINITE.E5M2.F32.PACK_AB_MERGE_C R9, RZ, R0, RZ ;  /* 0x00000000ff09723e */ /* 0x004fe200048060ff */
[----:B------:R-:W-:Y:S01]  /*dac0*/  FMUL R0, R226, UR20 ;  /* 0x00000014e2007c20 */ /* 0x000fe20008400000 */
[----:B------:R0:W-:Y:S01]  /*dad0*/  @!P6 STG.E.U8 desc[UR16][R26.64+0xb9], R13 ;  /* 0x0000b90d1a00e986 */ /* 0x0001e2000c101110 */
[----:B------:R-:W-:-:S03]  /*dae0*/  ISETP.LT.OR P6, PT, R35, 0xc1, !P1 ;  /* 0x000000c12300780c */ /* 0x000fc60004fc1670 */
[----:B------:R-:W2:Y:S04]  /*daf0*/  LDL.LU R224, [R1+0x28] ;  /* 0x0000280001e07983 */ /* 0x000ea80000300800 */
[----:B------:R-:W2:Y:S01]  /*db00*/  LDL.LU R226, [R1+0x2c] ;  /* 0x00002c0001e27983 */ /* 0x000ea20000300800 */
[----:B0-----:R-:W-:Y:S01]  /*db10*/  F2FP.SATFINITE.E5M2.F32.PACK_AB_MERGE_C R13, RZ, R2, RZ ;  /* 0x00000002ff0d723e */ /* 0x001fe200048060ff */
[----:B------:R-:W-:Y:S02]  /*db20*/  FMUL R2, R227, UR20 ;  /* 0x00000014e3027c20 */ /* 0x000fe40008400000 */
[----:B------:R-:W2:Y:S04]  /*db30*/  LDL.LU R227, [R1+0x30] ;  /* 0x0000300001e37983 */ /* 0x000ea80000300800 */
[----:B------:R-:W-:Y:S01]  /*db40*/  @!P5 STG.E.U8 desc[UR16][R24.64+0xc1], R11 ;  /* 0x0000c10b1800d986 */ /* 0x000fe2000c101110 */
[----:B------:R-:W-:-:S03]  /*db50*/  ISETP.LT.OR P5, PT, R35, 0xc2, !P1 ;  /* 0x000000c22300780c */ /* 0x000fc60004fa1670 */
[----:B------:R0:W-:Y:S01]  /*db60*/  @!P4 STG.E.U8 desc[UR16][R24.64+0xc0], R7 ;  /* 0x0000c0071800c986 */ /* 0x0001e2000c101110 */
[----:B------:R-:W-:-:S03]  /*db70*/  ISETP.LT.OR P4, PT, R35, 0xc9, !P2 ;  /* 0x000000c92300780c */ /* 0x000fc60005781670 */
[----:B------:R1:W-:Y:S01]  /*db80*/  @!P6 STG.E.U8 desc[UR16][R26.64+0xc0], R5 ;  /* 0x0000c0051a00e986 */ /* 0x0003e2000c101110 */
[----:B------:R-:W-:-:S03]  /*db90*/  ISETP.LT.OR P6, PT, R35, 0xca, !P2 ;  /* 0x000000ca2300780c */ /* 0x000fc600057c1670 */
[----:B------:R-:W2:Y:S04]  /*dba0*/  LDL.LU R221, [R1+0x34] ;  /* 0x0000340001dd7983 */ /* 0x000ea80000300800 */
[----:B------:R1:W-:Y:S01]  /*dbb0*/  @!P5 STG.E.U8 desc[UR16][R26.64+0xc1], R9 ;  /* 0x0000c1091a00d986 */ /* 0x0003e2000c101110 */
[----:B0-----:R-:W-:Y:S01]  /*dbc0*/  F2FP.SATFINITE.E5M2.F32.PACK_AB_MERGE_C R7, RZ, R3, RZ ;  /* 0x00000003ff07723e */ /* 0x001fe200048060ff */
[----:B------:R-:W-:Y:S02]  /*dbd0*/  FMUL R3, R223, UR20 ;  /* 0x00000014df037c20 */ /* 0x000fe40008400000 */
[----:B------:R-:W-:Y:S01]  /*dbe0*/  @!P4 STG.E.U8 desc[UR16][R24.64+0xc8], R13 ;  /* 0x0000c80d1800c986 */ /* 0x000fe2000c101110 */
[----:B------:R-:W-:-:S03]  /*dbf0*/  ISETP.LT.OR P4, PT, R35, 0xc9, !P1 ;  /* 0x000000c92300780c */ /* 0x000fc60004f81670 */
[----:B------:R-:W2:Y:S01]  /*dc00*/  LDL.LU R223, [R1+0x38] ;  /* 0x0000380001df7983 */ /* 0x000ea20000300800 */
[----:B-1----:R-:W-:Y:S02]  /*dc10*/  F2FP.SATFINITE.E5M2.F32.PACK_AB_MERGE_C R5, RZ, R0, RZ ;  /* 0x00000000ff05723e */ /* 0x002fe400048060ff */
[----:B------:R-:W-:Y:S02]  /*dc20*/  F2FP.SATFINITE.E5M2.F32.PACK_AB_MERGE_C R11, RZ, R2, RZ ;  /* 0x00000002ff0b723e */ /* 0x000fe400048060ff */
[----:B------:R-:W-:Y:S01]  /*dc30*/  F2FP.SATFINITE.E5M2.F32.PACK_AB_MERGE_C R9, RZ, R3, RZ ;  /* 0x00000003ff09723e */ /* 0x000fe200048060ff */
[----:B------:R0:W-:Y:S04]  /*dc40*/  @!P6 STG.E.U8 desc[UR16][R24.64+0xc9], R7 ;  /* 0x0000c9071800e986 */ /* 0x0001e8000c101110 */
[----:B------:R1:W-:Y:S01]  /*dc50*/  @!P4 STG.E.U8 desc[UR16][R26.64+0xc8], R5 ;  /* 0x0000c8051a00c986 */ /* 0x0003e2000c101110 */
[----:B---3--:R-:W-:-:S03]  /*dc60*/  FMUL R0, R222, UR20 ;  /* 0x00000014de007c20 */ /* 0x008fc60008400000 */
[----:B------:R-:W3:Y:S01]  /*dc70*/  LDL.LU R222, [R1+0x3c] ;  /* 0x00003c0001de7983 */ /* 0x000ee20000300800 */
[----:B----4-:R-:W-:Y:S01]  /*dc80*/  FMUL R2, R220, UR20 ;  /* 0x00000014dc027c20 */ /* 0x010fe20008400000 */
[----:B0-----:R-:W-:Y:S01]  /*dc90*/  F2FP.SATFINITE.E5M2.F32.PACK_AB_MERGE_C R7, RZ, R0, RZ ;  /* 0x00000000ff07723e */ /* 0x001fe200048060ff */
[----:B------:R-:W-:Y:S02]  /*dca0*/  FMUL R3, R225, UR20 ;  /* 0x00000014e1037c20 */ /* 0x000fe40008400000 */
[----:B------:R-:W4:Y:S01]  /*dcb0*/  LDL.LU R225, [R1+0x40] ;  /* 0x0000400001e17983 */ /* 0x000f220000300800 */
[----:B------:R-:W-:Y:S02]  /*dcc0*/  F2FP.SATFINITE.E5M2.F32.PACK_AB_MERGE_C R13, RZ, R2, RZ ;  /* 0x00000002ff0d723e */ /* 0x000fe400048060ff */
[----:B-1----:R-:W-:Y:S01]  /*dcd0*/  F2FP.SATFINITE.E5M2.F32.PACK_AB_MERGE_C R5, RZ, R3, RZ ;  /* 0x00000003ff05723e */ /* 0x002fe200048060ff */
[----:B--2---:R-:W-:Y:S02]  /*dce0*/  FMUL R0, R224, UR20 ;  /* 0x00000014e0007c20 */ /* 0x004fe40008400000 */
[----:B------:R-:W2:Y:S01]  /*dcf0*/  LDL.LU R224, [R1+0x44] ;  /* 0x0000440001e07983 */ /* 0x000ea20000300800 */
[----:B------:R-:W-:-:S03]  /*dd00*/  FMUL R2, R226, UR20 ;  /* 0x00000014e2027c20 */ /* 0x000fc60008400000 */
[----:B------:R-:W2:Y:S01]  /*dd10*/  LDL.LU R226, [R1+0x48] ;  /* 0x0000480001e27983 */ /* 0x000ea20000300800 */
[----:B------:R-:W-:-:S03]  /*dd20*/  FMUL R3, R227, UR20 ;  /* 0x00000014e3037c20 */ /* 0x000fc60008400000 */
[----:B------:R-:W2:Y:S01]  /*dd30*/  LDL.LU R227, [R1+0x4c] ;  /* 0x00004c0001e37983 */ /* 0x000ea20000300800 */
[C---:B------:R-:W-:Y:S02]  /*dd40*/  ISETP.LT.OR P5, PT, R35.reuse, 0xca, !P1 ;  /* 0x000000ca2300780c */ /* 0x040fe40004fa1670 */
[C---:B------:R-:W-:Y:S01]  /*dd50*/  ISETP.LT.OR P6, PT, R35.reuse, 0xd1, !P2 ;  /* 0x000000d12300780c */ /* 0x040fe200057c1670 */
[----:B------:R-:W2:Y:S01]  /*dd60*/  LDL.LU R219, [R1+0x50] ;  /* 0x0000500001db7983 */ /* 0x000ea20000300800 */
[----:B------:R-:W-:-:S03]  /*dd70*/  ISETP.LT.OR P4, PT, R35, 0xd1, !P1 ;  /* 0x000000d12300780c */ /* 0x000fc60004f81670 */
[----:B------:R-:W2:Y:S04]  /*dd80*/  LDL.LU R218, [R1+0x54] ;  /* 0x0000540001da7983 */ /* 0x000ea80000300800 */
[----:B------:R-:W2:Y:S04]  /*dd90*/  LDL.LU R220, [R1+0x58] ;  /* 0x0000580001dc7983 */ /* 0x000ea80000300800 */
[----:B------:R0:W-:Y:S01]  /*dda0*/  @!P5 STG.E.U8 desc[UR16][R26.64+0xc9], R11 ;  /* 0x0000c90b1a00d986 */ /* 0x0001e2000c101110 */
[----:B------:R-:W-:-:S03]  /*ddb0*/  ISETP.LT.OR P5, PT, R35, 0xd2, !P2 ;  /* 0x000000d22300780c */ /* 0x000fc600057a1670 */
[----:B------:R1:W-:Y:S01]  /*ddc0*/  @!P6 STG.E.U8 desc[UR16][R24.64+0xd0], R9 ;  /* 0x0000d0091800e986 */ /* 0x0003e2000c101110 */
[----:B------:R-:W-:Y:S02]  /*ddd0*/  ISETP.LT.OR P6, PT, R35, 0xd2, !P1 ;  /* 0x000000d22300780c */ /* 0x000fe40004fc1670 */
[----:B0-----:R-:W-:-:S07]  /*dde0*/  F2FP.SATFINITE.E5M2.F32.PACK_AB_MERGE_C R11, RZ, R2, RZ ;  /* 0x00000002ff0b723e */ /* 0x001fce00048060ff */
[----:B------:R0:W-:Y:S01]  /*ddf0*/  @!P5 STG.E.U8 desc[UR16][R24.64+0xd1], R7 ;  /* 0x0000d1071800d986 */ /* 0x0001e2000c101110 */
[C---:B------:R-:W-:Y:S02]  /*de00*/  ISETP.LT.OR P5, PT, R35.reuse, 0xda, !P2 ;  /* 0x000000da2300780c */ /* 0x040fe400057a1670 */
[----:B-1----:R-:W-:Y:S01]  /*de10*/  F2FP.SATFINITE.E5M2.F32.PACK_AB_MERGE_C R9, RZ, R0, RZ ;  /* 0x00000000ff09723e */ /* 0x002fe200048060ff */
[----:B------:R-:W-:Y:S01]  /*de20*/  @!P4 STG.E.U8 desc[UR16][R26.64+0xd0], R13 ;  /* 0x0000d00d1a00c986 */ /* 0x000fe2000c101110 */
[----:B------:R-:W-:Y:S01]  /*de30*/  ISETP.LT.OR P4, PT, R35, 0xd9, !P2 ;  /* 0x000000d92300780c */ /* 0x000fe20005781670 */
[----:B------:R-:W-:Y:S01]  /*de40*/  FMUL R0, R221, UR20 ;  /* 0x00000014dd007c20 */ /* 0x000fe20008400000 */
[----:B------:R-:W-:Y:S01]  /*de50*/  FMUL R2, R223, UR20 ;  /* 0x00000014df027c20 */ /* 0x000fe20008400000 */
[----:B------:R1:W-:Y:S01]  /*de60*/  @!P6 STG.E.U8 desc[UR16][R26.64+0xd1], R5 ;  /* 0x0000d1051a00e986 */ /* 0x0003e2000c101110 */
[----:B------:R-:W-:-:S03]  /*de70*/  ISETP.LT.OR P6, PT, R35, 0xd9, !P1 ;  /* 0x000000d92300780c */ /* 0x000fc60004fc1670 */
[----:B------:R-:W2:Y:S04]  /*de80*/  LDL.LU R221, [R1+0x5c] ;  /* 0x00005c0001dd7983 */ /* 0x000ea80000300800 */
[----:B------:R-:W2:Y:S01]  /*de90*/  LDL.LU R223, [R1+0x60] ;  /* 0x0000600001df7983 */ /* 0x000ea20000300800 */
[----:B0-----:R-:W-:Y:S02]  /*dea0*/  F2FP.SATFINITE.E5M2.F32.PACK_AB_MERGE_C R7, RZ, R3, RZ ;  /* 0x00000003ff07723e */ /* 0x001fe400048060ff */
[----:B-1----:R-:W-:Y:S01]  /*deb0*/  F2FP.SATFINITE.E5M2.F32.PACK_AB_MERGE_C R5, RZ, R0, RZ ;  /* 0x00000000ff05723e */ /* 0x002fe200048060ff */
[----:B------:R0:W-:Y:S01]  /*dec0*/  @!P4 STG.E.U8 desc[UR16][R24.64+0xd8], R9 ;  /* 0x0000d8091800c986 */ /* 0x0001e2000c101110 */
[----:B------:R-:W-:-:S03]  /*ded0*/  F2FP.SATFINITE.E5M2.F32.PACK_AB_MERGE_C R13, RZ, R2, RZ ;  /* 0x00000002ff0d723e */ /* 0x000fc600048060ff */
[----:B------:R-:W-:Y:S04]  /*dee0*/  @!P5 STG.E.U8 desc[UR16][R24.64+0xd9], R11 ;  /* 0x0000d90b1800d986 */ /* 0x000fe8000c101110 */
[----:B------:R1:W-:Y:S01]  /*def0*/  @!P6 STG.E.U8 desc[UR16][R26.64+0xd8], R7 ;  /* 0x0000d8071a00e986 */ /* 0x0003e2000c101110 */
[----:B---3--:R-:W-:-:S03]  /*df00*/  FMUL R3, R222, UR20 ;  /* 0x00000014de037c20 */ /* 0x008fc60008400000 */
[----:B------:R-:W3:Y:S01]  /*df10*/  LDL.LU R222, [R1+0x64] ;  /* 0x0000640001de7983 */ /* 0x000ee20000300800 */
[----:B----4-:R-:W-:Y:S01]  /*df20*/  FMUL R0, R225, UR20 ;  /* 0x00000014e1007c20 */ /* 0x010fe20008400000 */
[----:B0-----:R-:W-:Y:S02]  /*df30*/  F2FP.SATFINITE.E5M2.F32.PACK_AB_MERGE_C R9, RZ, R3, RZ ;  /* 0x00000003ff09723e */ /* 0x001fe400048060ff */
[----:B------:R-:W4:Y:S02]  /*df40*/  LDL.LU R225, [R1+0x68] ;  /* 0x0000680001e17983 */ /* 0x000f240000300800 */
        /* <DEDUP_REMOVED lines=8> */
[C---:B------:R-:W-:Y:S02]  /*dfd0*/  ISETP.LT.OR P4, PT, R35.reuse, 0xe1, !P2 ;  /* 0x000000e12300780c */ /* 0x040fe40005781670 */
[----:B------:R-:W-:-:S09]  /*dfe0*/  ISETP.LT.OR P6, PT, R35, 0xe2, !P2 ;  /* 0x000000e22300780c */ /* 0x000fd200057c1670 */
[----:B------:R0:W-:Y:S01]  /*dff0*/  @!P5 STG.E.U8 desc[UR16][R26.64+0xd9], R5 ;  /* 0x0000d9051a00d986 */ /* 0x0001e2000c101110 */
[----:B------:R-:W-:-:S03]  /*e000*/  ISETP.LT.OR P5, PT, R35, 0xe2, !P1 ;  /* 0x000000e22300780c */ /* 0x000fc60004fa1670 */
[----:B------:R-:W-:Y:S01]  /*e010*/  @!P4 STG.E.U8 desc[UR16][R24.64+0xe0], R13 ;  /* 0x0000e00d1800c986 */ /* 0x000fe2000c101110 */
[----:B------:R-:W-:-:S03]  /*e020*/  ISETP.LT.OR P4, PT, R35, 0xe1, !P1 ;  /* 0x000000e12300780c */ /* 0x000fc60004f81670 */
[----:B------:R1:W-:Y:S01]  /*e030*/  @!P6 STG.E.U8 desc[UR16][R24.64+0xe1], R9 ;  /* 0x0000e1091800e986 */ /* 0x0003e2000c101110 */
[----:B------:R-:W-:Y:S02]  /*e040*/  ISETP.LT.OR P6, PT, R35, 0xe9, !P2 ;  /* 0x000000e92300780c */ /* 0x000fe400057c1670 */
[----:B------:R-:W-:Y:S02]  /*e050*/  F2FP.SATFINITE.E5M2.F32.PACK_AB_MERGE_C R11, RZ, R2, RZ ;  /* 0x00000002ff0b723e */ /* 0x000fe400048060ff */
[----:B0-----:R-:W-:-:S03]  /*e060*/  F2FP.SATFINITE.E5M2.F32.PACK_AB_MERGE_C R5, RZ, R3, RZ ;  /* 0x00000003ff05723e */ /* 0x001fc600048060ff */
[----:B------:R-:W-:Y:S01]  /*e070*/  @!P5 STG.E.U8 desc[UR16][R26.64+0xe1], R11 ;  /* 0x0000e10b1a00d986 */ /* 0x000fe2000c101110 */
[----:B------:R-:W-:-:S03]  /*e080*/  ISETP.LT.OR P5, PT, R35, 0xea, !P2 ;  /* 0x000000ea2300780c */ /* 0x000fc600057a1670 */
[----:B------:R0:W-:Y:S01]  /*e090*/  @!P4 STG.E.U8 desc[UR16][R26.64+0xe0], R7 ;  /* 0x0000e0071a00c986 */ /* 0x0001e2000c101110 */
[----:B------:R-:W-:-:S03]  /*e0a0*/  ISETP.LT.OR P4, PT, R35, 0xe9, !P1 ;  /* 0x000000e92300780c */ /* 0x000fc60004f81670 */
[----:B------:R0:W-:Y:S01]  /*e0b0*/  @!P6 STG.E.U8 desc[UR16][R24.64+0xe8], R5 ;  /* 0x0000e8051800e986 */ /* 0x0001e2000c101110 */
[----:B------:R-:W-:Y:S01]  /*e0c0*/  ISETP.LT.OR P6, PT, R35, 0xea, !P1 ;  /* 0x000000ea2300780c */ /* 0x000fe20004fc1670 */
[----:B------:R-:W-:Y:S01]  /*e0d0*/  FMUL R2, R219, UR20 ;  /* 0x00000014db027c20 */ /* 0x000fe20008400000 */
[----:B------:R-:W-:Y:S01]  /*e0e0*/  FMUL R3, R218, UR20 ;  /* 0x00000014da037c20 */ /* 0x000fe20008400000 */
[----:B-1----:R-:W-:-:S03]  /*e0f0*/  F2FP.SATFINITE.E5M2.F32.PACK_AB_MERGE_C R9, RZ, R0, RZ ;  /* 0x00000000ff09723e */ /* 0x002fc600048060ff */
[----:B------:R-:W-:Y:S02]  /*e100*/  F2FP.SATFINITE.E5M2.F32.PACK_AB_MERGE_C R13, RZ, R2, RZ ;  /* 0x00000002ff0d723e */ /* 0x000fe400048060ff */
[----:B0-----:R-:W-:Y:S01]  /*e110*/  F2FP.SATFINITE.E5M2.F32.PACK_AB_MERGE_C R7, RZ, R3, RZ ;  /* 0x00000003ff07723e */ /* 0x001fe200048060ff */
[----:B------:R0:W-:Y:S01]  /*e120*/  @!P5 STG.E.U8 desc[UR16][R24.64+0xe9], R9 ;  /* 0x0000e9091800d986 */ /* 0x0001e2000c101110 */
[----:B------:R-:W-:-:S03]  /*e130*/  ISETP.LT.OR P5, PT, R35, 0xf2, !P2 ;  /* 0x000000f22300780c */ /* 0x000fc600057a1670 */
[----:B------:R-:W-:Y:S01]  /*e140*/  @!P4 STG.E.U8 desc[UR16][R26.64+0xe8], R13 ;  /* 0x0000e80d1a00c986 */ /* 0x000fe2000c101110 */
[----:B------:R-:W-:-:S03]  /*e150*/  ISETP.LT.OR P4, PT, R35, 0xf1, !P2 ;  /* 0x000000f12300780c */ /* 0x000fc60005781670 */
[----:B------:R1:W-:Y:S01]  /*e160*/  @!P6 STG.E.U8 desc[UR16][R26.64+0xe9], R7 ;  /* 0x0000e9071a00e986 */ /* 0x0003e2000c101110 */
[----:B------:R-:W-:Y:S01]  /*e170*/  ISETP.LT.OR P6, PT, R35, 0xf1, !P1 ;  /* 0x000000f12300780c */ /* 0x000fe20004fc1670 */
[----:B------:R-:W-:Y:S01]  /*e180*/  FMUL R0, R220, UR20 ;  /* 0x00000014dc007c20 */ /* 0x000fe20008400000 */
[----:B------:R-:W-:Y:S01]  /*e190*/  FMUL R2, R221, UR20 ;  /* 0x00000014dd027c20 */ /* 0x000fe20008400000 */
[----:B------:R-:W-:-:S03]  /*e1a0*/  FMUL R3, R223, UR20 ;  /* 0x00000014df037c20 */ /* 0x000fc60008400000 */
[----:B------:R-:W-:Y:S02]  /*e1b0*/  F2FP.SATFINITE.E5M2.F32.PACK_AB_MERGE_C R5, RZ, R0, RZ ;  /* 0x00000000ff05723e */ /* 0x000fe400048060ff */
[----:B------:R-:W-:Y:S02]  /*e1c0*/  F2FP.SATFINITE.E5M2.F32.PACK_AB_MERGE_C R11, RZ, R2, RZ ;  /* 0x00000002ff0b723e */ /* 0x000fe400048060ff */
[----:B0-----:R-:W-:Y:S01]  /*e1d0*/  F2FP.SATFINITE.E5M2.F32.PACK_AB_MERGE_C R9, RZ, R3, RZ ;  /* 0x00000003ff09723e */ /* 0x001fe200048060ff */
[----:B------:R-:W-:Y:S01]  /*e1e0*/  @!P4 STG.E.U8 desc[UR16][R24.64+0xf0], R5 ;  /* 0x0000f0051800c986 */ /* 0x000fe2000c101110 */
[----:B------:R-:W-:-:S03]  /*e1f0*/  ISETP.LT.OR P4, PT, R35, 0xf2, !P1 ;  /* 0x000000f22300780c */ /* 0x000fc60004f81670 */
[----:B------:R0:W-:Y:S01]  /*e200*/  @!P5 STG.E.U8 desc[UR16][R24.64+0xf1], R11 ;  /* 0x0000f10b1800d986 */ /* 0x0001e2000c101110 */
[C---:B------:R-:W-:Y:S02]  /*e210*/  ISETP.LT.OR P5, PT, R35.reuse, 0xf9, !P2 ;  /* 0x000000f92300780c */ /* 0x040fe400057a1670 */
[C---:B------:R-:W-:Y:S01]  /*e220*/  ISETP.LT.OR P2, PT, R35.reuse, 0xfa, !P2 ;  /* 0x000000fa2300780c */ /* 0x040fe20005741670 */
[----:B------:R0:W-:Y:S01]  /*e230*/  @!P6 STG.E.U8 desc[UR16][R26.64+0xf0], R9 ;  /* 0x0000f0091a00e986 */ /* 0x0001e2000c101110 */
[C---:B------:R-:W-:Y:S02]  /*e240*/  ISETP.LT.OR P6, PT, R35.reuse, 0xf9, !P1 ;  /* 0x000000f92300780c */ /* 0x040fe40004fc1670 */
[----:B------:R-:W-:Y:S01]  /*e250*/  ISETP.LT.OR P1, PT, R35, 0xfa, !P1 ;  /* 0x000000fa2300780c */ /* 0x000fe20004f21670 */
[----:B---3--:R-:W-:Y:S01]  /*e260*/  FMUL R0, R222, UR20 ;  /* 0x00000014de007c20 */ /* 0x008fe20008400000 */
[----:B----4-:R-:W-:-:S04]  /*e270*/  FMUL R2, R225, UR20 ;  /* 0x00000014e1027c20 */ /* 0x010fc80008400000 */
[----:B-1----:R-:W-:Y:S01]  /*e280*/  F2FP.SATFINITE.E5M2.F32.PACK_AB_MERGE_C R7, RZ, R0, RZ ;  /* 0x00000000ff07723e */ /* 0x002fe200048060ff */
[----:B--2---:R-:W-:Y:S01]  /*e290*/  FMUL R3, R224, UR20 ;  /* 0x00000014e0037c20 */ /* 0x004fe20008400000 */
[----:B------:R-:W-:Y:S01]  /*e2a0*/  FMUL R4, R226, UR20 ;  /* 0x00000014e2047c20 */ /* 0x000fe20008400000 */
[----:B0-----:R-:W-:-:S03]  /*e2b0*/  F2FP.SATFINITE.E5M2.F32.PACK_AB_MERGE_C R11, RZ, R2, RZ ;  /* 0x00000002ff0b723e */ /* 0x001fc600048060ff */
[----:B------:R-:W-:Y:S01]  /*e2c0*/  F2FP.SATFINITE.E5M2.F32.PACK_AB_MERGE_C R3, RZ, R3, RZ ;  /* 0x00000003ff03723e */ /* 0x000fe200048060ff */
[----:B------:R-:W-:Y:S01]  /*e2d0*/  FMUL R5, R227, UR20 ;  /* 0x00000014e3057c20 */ /* 0x000fe20008400000 */
[----:B------:R-:W-:Y:S01]  /*e2e0*/  F2FP.SATFINITE.E5M2.F32.PACK_AB_MERGE_C R9, RZ, R4, RZ ;  /* 0x00000004ff09723e */ /* 0x000fe200048060ff */
[----:B------:R0:W-:Y:S03]  /*e2f0*/  @!P4 STG.E.U8 desc[UR16][R26.64+0xf1], R7 ;  /* 0x0000f1071a00c986 */ /* 0x0001e6000c101110 */
[----:B------:R-:W-:Y:S01]  /*e300*/  F2FP.SATFINITE.E5M2.F32.PACK_AB_MERGE_C R5, RZ, R5, RZ ;  /* 0x00000005ff05723e */ /* 0x000fe200048060ff */
[----:B------:R0:W-:Y:S04]  /*e310*/  @!P5 STG.E.U8 desc[UR16][R24.64+0xf8], R11 ;  /* 0x0000f80b1800d986 */ /* 0x0001e8000c101110 */
[----:B------:R0:W-:Y:S04]  /*e320*/  @!P2 STG.E.U8 desc[UR16][R24.64+0xf9], R3 ;  /* 0x0000f9031800a986 */ /* 0x0001e8000c101110 */
[----:B------:R0:W-:Y:S04]  /*e330*/  @!P6 STG.E.U8 desc[UR16][R26.64+0xf8], R9 ;  /* 0x0000f8091a00e986 */ /* 0x0001e8000c101110 */
[----:B------:R0:W-:Y:S02]  /*e340*/  @!P1 STG.E.U8 desc[UR16][R26.64+0xf9], R5 ;  /* 0x0000f9051a009986 */ /* 0x0001e4000c101110 */
.L_x_293:
[----:B------:R-:W-:Y:S05]  /*e350*/  BSYNC B0 ;  /* 0x0000000000007941 */ /* 0x000fea0003800000 */
.L_x_35:
[----:B0-----:R-:W2:Y:S04]  /*e360*/  LDL.LU R3, [R1+0x7c] ;  /* 0x00007c0001037983 */ /* 0x001ea80000300800 */
[----:B-----5:R-:W2:Y:S01]  /*e370*/  LDL.LU R2, [R1+0x80] ;  /* 0x0000800001027983 */ /* 0x020ea20000300800 */
[----:B------:R-:W-:Y:S01]  /*e380*/  ULDC UR6, c[0x0][0xc] ;  /* 0x0000030000067ab9 */ /* 0x000fe20000000800 */
[----:B------:R-:W-:Y:S01]  /*e390*/  ULDC UR7, c[0x0][0x10] ;  /* 0x0000040000077ab9 */ /* 0x000fe20000000800 */
[----:B------:R-:W2:Y:S01]  /*e3a0*/  LDC R5, c[0x0][0x14] ;  /* 0x00000500ff057b82 */ /* 0x000ea20000000800 */
[----:B------:R-:W-:Y:S01]  /*e3b0*/  UIMAD.WIDE.U32 UR6, UR6, UR7, URZ ;  /* 0x00000007060672a5 */ /* 0x000fe2000f8e003f */
[----:B------:R-:W-:Y:S01]  /*e3c0*/  PRMT R0, RZ, 0x7610, R0 ;  /* 0x00007610ff007816 */ /* 0x000fe20000000000 */
[----:B------:R-:W-:-:S04]  /*e3d0*/  UMOV UR22, 0xffffffff ;  /* 0xffffffff00167882 */ /* 0x000fc80000000000 */
[----:B--2---:R-:W-:-:S04]  /*e3e0*/  IMAD.WIDE.U32 R2, R5, UR6, R2 ;  /* 0x0000000605027c25 */ /* 0x004fc8000f8e0002 */
[----:B------:R-:W-:Y:S01]  /*e3f0*/  IMAD R5, R5, UR7, RZ ;  /* 0x0000000705057c24 */ /* 0x000fe2000f8e02ff */
[----:B------:R-:W-:Y:S01]  /*e400*/  ULDC.64 UR6, c[0x0][0x650] ;  /* 0x0001940000067ab9 */ /* 0x000fe20000000a00 */
[----:B------:R-:W-:Y:S01]  /*e410*/  IMAD.MOV.U32 R19, RZ, RZ, R2 ;  /* 0x000000ffff137224 */ /* 0x000fe200078e0002 */
[----:B------:R-:W-:Y:S01]  /*e420*/  ISETP.GE.U32.AND P1, PT, R2, UR6, PT ;  /* 0x0000000602007c0c */ /* 0x000fe2000bf26070 */
[----:B------:R-:W-:Y:S02]  /*e430*/  IMAD.IADD R22, R3, 0x1, R5 ;  /* 0x0000000103167824 */ /* 0x000fe400078e0205 */
[----:B------:R-:W-:-:S03]  /*e440*/  IMAD.MOV.U32 R2, RZ, RZ, -0x1 ;  /* 0xffffffffff027424 */ /* 0x000fc600078e00ff */
[----:B------:R0:W-:Y:S01]  /*e450*/  STL [R1+0x7c], R22 ;  /* 0x00007c1601007387 */ /* 0x0001e20000100800 */
[----:B------:R-:W-:-:S03]  /*e460*/  ISETP.GE.U32.AND.EX P1, PT, R22, UR7, PT, P1 ;  /* 0x0000000716007c0c */ /* 0x000fc6000bf26110 */
[----:B------:R0:W-:Y:S04]  /*e470*/  STL [R1+0x80], R19 ;  /* 0x0000801301007387 */ /* 0x0001e80000100800 */
[----:B------:R0:W-:Y:S06]  /*e480*/  STL [R1+0x84], R2 ;  /* 0x0000840201007387 */ /* 0x0001ec0000100800 */
[----:B------:R-:W-:Y:S05]  /*e490*/  @P1 BRA `(.L_x_294) ;  /* 0x00000004006c1947 */ /* 0x000fea0003800000 */
[----:B------:R-:W2:Y:S01]  /*e4a0*/  S2R R14, SR_CTAID.X ;  /* 0x00000000000e7919 */ /* 0x000ea20000002500 */
[----:B------:R-:W5:Y:S01]  /*e4b0*/  LDC.64 R8, c[0x0][0x628] ;  /* 0x00018a00ff087b82 */ /* 0x000f620000000a00 */
[----:B------:R-:W-:Y:S01]  /*e4c0*/  ULDC UR6, c[0x0][0x150] ;  /* 0x0000540000067ab9 */ /* 0x000fe20000000800 */
[----:B------:R-:W-:Y:S01]  /*e4d0*/  IMAD.MOV.U32 R6, RZ, RZ, R19 ;  /* 0x000000ffff067224 */ /* 0x000fe200078e0013 */
[----:B------:R-:W0:Y:S01]  /*e4e0*/  S2R R16, SR_CTAID.Y ;  /* 0x0000000000107919 */ /* 0x000e220000002600 */
[----:B------:R-:W-:-:S04]  /*e4f0*/  IMAD.MOV.U32 R7, RZ, RZ, R22 ;  /* 0x000000ffff077224 */ /* 0x000fc800078e0016 */
[----:B------:R-:W0:Y:S08]  /*e500*/  LDC R17, c[0x0][0x144] ;  /* 0x00005100ff117b82 */ /* 0x000e300000000800 */
[----:B------:R-:W0:Y:S08]  /*e510*/  LDC R10, c[0x0][0x630] ;  /* 0x00018c00ff0a7b82 */ /* 0x000e300000000800 */
[----:B------:R-:W0:Y:S01]  /*e520*/  LDC.64 R12, c[0x0][0x620] ;  /* 0x00018800ff0c7b82 */ /* 0x000e220000000a00 */
[----:B-----5:R-:W-:-:S04]  /*e530*/  ISETP.NE.U32.AND P1, PT, R8, RZ, PT ;  /* 0x000000ff0800720c */ /* 0x020fc80003f25070 */
[----:B------:R-:W-:Y:S02]  /*e540*/  ISETP.NE.AND.EX P1, PT, R9, RZ, PT, P1 ;  /* 0x000000ff0900720c */ /* 0x000fe40003f25310 */
[----:B--2---:R-:W-:-:S05]  /*e550*/  I2FP.F32.U32 R0, R14 ;  /* 0x0000000e00007245 */ /* 0x004fca0000201000 */
[----:B------:R-:W-:-:S04]  /*e560*/  FMUL R0, R0, UR6 ;  /* 0x0000000600007c20 */ /* 0x000fc80008400000 */
[----:B------:R2:W0:Y:S02]  /*e570*/  F2I.U32.TRUNC.NTZ R15, R0 ;  /* 0x00000000000f7305 */ /* 0x000424000020f000 */
[----:B------:R-:W-:Y:S05]  /*e580*/  @!P1 BRA `(.L_x_295) ;  /* 0x0000000000289947 */ /* 0x000fea0003800000 */
[----:B--2---:R-:W2:Y:S02]  /*e590*/  LDC R0, c[0x0][0x634] ;  /* 0x00018d00ff007b82 */ /* 0x004ea40000000800 */
[----:B--2---:R-:W-:-:S05]  /*e5a0*/  IADD3 R7, P1, R19, R0, RZ ;  /* 0x0000000013077210 */ /* 0x004fca0007f3e0ff */
[----:B------:R-:W-:-:S04]  /*e5b0*/  IMAD.X R11, RZ, RZ, R22, P1 ;  /* 0x000000ffff0b7224 */ /* 0x000fc800008e0616 */
[----:B0-----:R-:W-:-:S04]  /*e5c0*/  IMAD.WIDE.U32 R2, R11, R8, RZ ;  /* 0x000000080b027225 */ /* 0x001fc800078e00ff */
[----:B------:R-:W-:-:S04]  /*e5d0*/  IMAD.WIDE.U32 R4, P1, R7, R9, R2 ;  /* 0x0000000907047225 */ /* 0x000fc80007820002 */
[----:B------:R-:W-:-:S04]  /*e5e0*/  IMAD.WIDE.U32 R2, R7, R8, RZ ;  /* 0x0000000807027225 */ /* 0x000fc800078e00ff */
[----:B------:R-:W-:Y:S01]  /*e5f0*/  IMAD.X R7, RZ, RZ, RZ, P1 ;  /* 0x000000ffff077224 */ /* 0x000fe200008e06ff */
[----:B------:R-:W-:Y:S01]  /*e600*/  IADD3 RZ, P1, R3, R4, RZ ;  /* 0x0000000403ff7210 */ /* 0x000fe20007f3e0ff */
[----:B------:R-:W-:-:S04]  /*e610*/  IMAD.MOV.U32 R6, RZ, RZ, R5 ;  /* 0x000000ffff067224 */ /* 0x000fc800078e0005 */
[----:B------:R-:W-:-:S08]  /*e620*/  IMAD.WIDE.U32.X R6, R11, R9, R6, P1 ;  /* 0x000000090b067225 */ /* 0x000fd000008e0406 */
.L_x_295:
[-CC-:B01----:R-:W-:Y:S01]  /*e630*/  SHF.R.U64 R24, R6, R10.reuse, R7.reuse ;  /* 0x0000000a06187219 */ /* 0x183fe20000001207 */
[----:B------:R-:W0:Y:S01]  /*e640*/  LDC.64 R20, c[0x0][0x640] ;  /* 0x00019000ff147b82 */ /* 0x000e220000000a00 */
[----:B--2---:R-:W-:Y:S01]  /*e650*/  SHF.R.U32.HI R0, RZ, R10, R7 ;  /* 0x0000000aff007219 */ /* 0x004fe20000011607 */
[----:B------:R-:W-:Y:S01]  /*e660*/  IMAD.MOV.U32 R2, RZ, RZ, R19 ;  /* 0x000000ffff027224 */ /* 0x000fe200078e0013 */
[----:B------:R-:W-:Y:S01]  /*e670*/  IADD3 R5, P1, RZ, -R24, RZ ;  /* 0x80000018ff057210 */ /* 0x000fe20007f3e0ff */
[----:B------:R-:W-:Y:S01]  /*e680*/  IMAD.MOV R15, RZ, RZ, -R15 ;  /* 0x000000ffff0f7224 */ /* 0x000fe200078e0a0f */
[----:B------:R-:W-:Y:S01]  /*e690*/  ULDC UR6, c[0x0][0x154] ;  /* 0x0000550000067ab9 */ /* 0x000fe20000000800 */
[----:B------:R-:W-:Y:S02]  /*e6a0*/  IMAD.MOV.U32 R7, RZ, RZ, 0x1 ;  /* 0x00000001ff077424 */ /* 0x000fe400078e00ff */
[----:B------:R-:W1:Y:S01]  /*e6b0*/  LDC R4, c[0x0][0x618] ;  /* 0x00018600ff047b82 */ /* 0x000e620000000800 */
[----:B------:R-:W-:-:S02]  /*e6c0*/  IMAD.X R3, RZ, RZ, ~R0, P1 ;  /* 0x000000ffff037224 */ /* 0x000fc400008e0e00 */
[----:B------:R-:W-:Y:S02]  /*e6d0*/  IMAD R15, R17, R15, R14 ;  /* 0x0000000f110f7224 */ /* 0x000fe400078e020e */
[-C--:B------:R-:W-:Y:S02]  /*e6e0*/  IMAD R0, R3, R12.reuse, RZ ;  /* 0x0000000c03007224 */ /* 0x080fe400078e02ff */
[----:B------:R-:W-:Y:S01]  /*e6f0*/  IMAD.MOV.U32 R3, RZ, RZ, R22 ;  /* 0x000000ffff037224 */ /* 0x000fe200078e0016 */
[----:B------:R-:W2:Y:S01]  /*e700*/  LDC R6, c[0x0][0x608] ;  /* 0x00018200ff067b82 */ /* 0x000ea20000000800 */
[----:B------:R-:W-:-:S04]  /*e710*/  IMAD.WIDE.U32 R2, R5, R12, R2 ;  /* 0x0000000c05027225 */ /* 0x000fc800078e0002 */
[----:B------:R-:W-:-:S03]  /*e720*/  IMAD R5, R5, R13, R0 ;  /* 0x0000000d05057224 */ /* 0x000fc600078e0200 */
[----:B------:R-:W5:Y:S01]  /*e730*/  LDC R18, c[0x0][0x658] ;  /* 0x00019600ff127b82 */ /* 0x000f620000000800 */
[----:B------:R-:W-:Y:S01]  /*e740*/  I2FP.F32.U32 R0, R16 ;  /* 0x0000001000007245 */ /* 0x000fe20000201000 */
[----:B------:R-:W-:Y:S01]  /*e750*/  IMAD.IADD R3, R3, 0x1, R5 ;  /* 0x0000000103037824 */ /* 0x000fe200078e0205 */
[----:B0-----:R-:W-:Y:S01]  /*e760*/  ISETP.NE.U32.AND P1, PT, R20, RZ, PT ;  /* 0x000000ff1400720c */ /* 0x001fe20003f25070 */
[----:B------:R-:W-:Y:S02]  /*e770*/  IMAD.MOV.U32 R5, RZ, RZ, -0x1 ;  /* 0xffffffffff057424 */ /* 0x000fe400078e00ff */
[----:B------:R-:W-:Y:S02]  /*e780*/  FMUL R0, R0, UR6 ;  /* 0x0000000600007c20 */ /* 0x000fe40008400000 */
[----:B------:R-:W0:Y:S01]  /*e790*/  LDC R13, c[0x0][0x148] ;  /* 0x00005200ff0d7b82 */ /* 0x000e220000000800 */
[----:B-1----:R-:W-:Y:S01]  /*e7a0*/  SHF.R.U64 R10, R2, R4, R3 ;  /* 0x00000004020a7219 */ /* 0x002fe20000001203 */
[----:B------:R1:W0:Y:S01]  /*e7b0*/  F2I.U32.TRUNC.NTZ R12, R0 ;  /* 0x00000000000c7305 */ /* 0x000222000020f000 */
[----:B------:R-:W-:-:S02]  /*e7c0*/  ISETP.NE.AND.EX P1, PT, R21, RZ, PT, P1 ;  /* 0x000000ff1500720c */ /* 0x000fc40003f25310 */
[----:B------:R-:W-:-:S03]  /*e7d0*/  SHF.R.U32.HI R3, RZ, R4, R3 ;  /* 0x00000004ff037219 */ /* 0x000fc60000011603 */
[----:B------:R-:W0:Y:S01]  /*e7e0*/  LDC R14, c[0x0][0x600] ;  /* 0x00018000ff0e7b82 */ /* 0x000e220000000800 */
[-CC-:B--2---:R-:W-:Y:S02]  /*e7f0*/  SHF.R.U64 R8, R10, R6.reuse, R3.reuse ;  /* 0x000000060a087219 */ /* 0x184fe40000001203 */
[----:B------:R-:W-:-:S05]  /*e800*/  SHF.R.U32.HI R3, RZ, R6, R3 ;  /* 0x00000006ff037219 */ /* 0x000fca0000011603 */
[----:B------:R-:W2:Y:S01]  /*e810*/  LDC R19, c[0x0][0x648] ;  /* 0x00019200ff137b82 */ /* 0x000ea20000000800 */
[-CC-:B-----5:R-:W-:Y:S02]  /*e820*/  SHF.R.U64 R11, R8, R18.reuse, R3.reuse ;  /* 0x00000012080b7219 */ /* 0x1a0fe40000001203 */
[-C--:B------:R-:W-:Y:S02]  /*e830*/  SHF.L.U32 R5, R5, R18.reuse, RZ ;  /* 0x0000001205057219 */ /* 0x080fe400000006ff */
[-C--:B------:R-:W-:Y:S01]  /*e840*/  SHF.R.U32.HI R3, RZ, R18.reuse, R3 ;  /* 0x00000012ff037219 */ /* 0x080fe20000011603 */
[----:B------:R-:W-:Y:S01]  /*e850*/  IMAD.MOV.U32 R2, RZ, RZ, R11 ;  /* 0x000000ffff027224 */ /* 0x000fe200078e000b */
[----:B------:R-:W-:Y:S01]  /*e860*/  SHF.L.U32 R34, R7, R18, RZ ;  /* 0x0000001207227219 */ /* 0x000fe200000006ff */
[----:B------:R-:W0:Y:S01]  /*e870*/  LDC R22, c[0x0][0x638] ;  /* 0x00018e00ff167b82 */ /* 0x000e220000000800 */
[----:B------:R-:W-:-:S07]  /*e880*/  LOP3.LUT R17, RZ, R5, RZ, 0x33, !PT ;  /* 0x00000005ff117212 */ /* 0x000fce00078e33ff */
[----:B------:R-:W0:Y:S01]  /*e890*/  LDC R23, c[0x0][0x610] ;  /* 0x00018400ff177b82 */ /* 0x000e220000000800 */
[----:B-1----:R-:W-:Y:S05]  /*e8a0*/  @!P1 BRA `(.L_x_296) ;  /* 0x0000000000289947 */ /* 0x002fea0003800000 */
[----:B------:R-:W1:Y:S02]  /*e8b0*/  LDC R0, c[0x0][0x64c] ;  /* 0x00019300ff007b82 */ /* 0x000e640000000800 */
[----:B-1----:R-:W-:-:S05]  /*e8c0*/  IADD3 R7, P1, R11, R0, RZ ;  /* 0x000000000b077210 */ /* 0x002fca0007f3e0ff */
        /* <DEDUP_REMOVED lines=8> */
.L_x_296:
[----:B--2---:R-:W-:Y:S01]  /*e950*/  SHF.R.U64 R0, R2, R19, R3 ;  /* 0x0000001302007219 */ /* 0x004fe20000001203 */
[----:B0-----:R-:W-:Y:S01]  /*e960*/  VIADD R3, R14, 0xffffffff ;  /* 0xffffffff0e037836 */ /* 0x001fe20000000000 */
[----:B------:R-:W-:Y:S01]  /*e970*/  LOP3.LUT R5, R8, R17, RZ, 0xc0, !PT ;  /* 0x0000001108057212 */ /* 0x000fe200078ec0ff */
[----:B------:R-:W-:Y:S01]  /*e980*/  IMAD.MOV R12, RZ, RZ, -R12 ;  /* 0x000000ffff0c7224 */ /* 0x000fe200078e0a0c */
[----:B------:R-:W-:Y:S01]  /*e990*/  R2UR UR22, R24 ;  /* 0x00000000181672ca */ /* 0x000fe200000e0000 */
[----:B------:R-:W-:Y:S01]  /*e9a0*/  IMAD.MOV R2, RZ, RZ, -R0 ;  /* 0x000000ffff027224 */ /* 0x000fe200078e0a00 */
[----:B------:R-:W-:Y:S01]  /*e9b0*/  LOP3.LUT R3, R10, R3, RZ, 0xc0, !PT ;  /* 0x000000030a037212 */ /* 0x000fe200078ec0ff */
[----:B------:R-:W-:Y:S02]  /*e9c0*/  IMAD R34, R34, R0, R5 ;  /* 0x0000000022227224 */ /* 0x000fe400078e0205 */
[----:B------:R-:W-:Y:S02]  /*e9d0*/  @P3 IMAD R15, R13, R12, R16 ;  /* 0x0000000c0d0f3224 */ /* 0x000fe400078e0210 */
[----:B------:R-:W-:-:S02]  /*e9e0*/  IMAD R0, R2, R22, R11 ;  /* 0x0000001602007224 */ /* 0x000fc400078e020b */
[----:B------:R-:W-:Y:S02]  /*e9f0*/  IMAD R34, R34, R23, R15 ;  /* 0x0000001722227224 */ /* 0x000fe400078e020f */
[----:B------:R-:W-:Y:S02]  /*ea00*/  IMAD R3, R0, R14, R3 ;  /* 0x0000000e00037224 */ /* 0x000fe400078e0203 */
[----:B------:R-:W-:-:S03]  /*ea10*/  IMAD.MOV.U32 R0, RZ, RZ, 0x1 ;  /* 0x00000001ff007424 */ /* 0x000fc600078e00ff */
[----:B------:R-:W-:Y:S02]  /*ea20*/  SEL R2, R3, R34, !P3 ;  /* 0x0000002203027207 */ /* 0x000fe40005800000 */
[----:B------:R-:W-:-:S03]  /*ea30*/  SEL R34, R34, R3, !P3 ;  /* 0x0000000322227207 */ /* 0x000fc60005800000 */
[----:B------:R2:W-:Y:S04]  /*ea40*/  STL [R1+0x84], R2 ;  /* 0x0000840201007387 */ /* 0x0005e80000100800 */
.L_x_294:
[----:B------:R-:W-:Y:S01]  /*ea50*/  UIADD3 UR5, UR12, UR5, URZ ;  /* 0x000000050c057290 */ /* 0x000fe2000fffe03f */
[----:B------:R0:W-:Y:S01]  /*ea60*/  STL [R1+0x88], R34 ;  /* 0x0000882201007387 */ /* 0x0001e20000100800 */
[----:B------:R-:W-:Y:S02]  /*ea70*/  LOP3.LUT P1, RZ, R0, 0xff, RZ, 0xc0, !PT ;  /* 0x000000ff00ff7812 */ /* 0x000fe4000782c0ff */
[----:B------:R-:W-:Y:S02]  /*ea80*/  USHF.R.U32.HI UR6, URZ, 0x2, UR5 ;  /* 0x000000023f067899 */ /* 0x000fe40008011605 */
[----:B------:R-:W-:Y:S02]  /*ea90*/  UISETP.GT.U32.AND UP1, UPT, UR5, 0x3, UPT ;  /* 0x000000030500788c */ /* 0x000fe4000bf24070 */
[----:B------:R-:W-:Y:S02]  /*eaa0*/  ULOP3.LUT UR6, UR6, 0x1, URZ, 0xc0, !UPT ;  /* 0x0000000106067892 */ /* 0x000fe4000f8ec03f */
[----:B------:R-:W-:-:S02]  /*eab0*/  UISETP.LT.U32.AND UP1, UPT, UR12, 0x4, UP1 ;  /* 0x000000040c00788c */ /* 0x000fc40008f21070 */
[----:B------:R-:W-:Y:S02]  /*eac0*/  UISETP.NE.U32.AND UP0, UPT, UR6, 0x1, UPT ;  /* 0x000000010600788c */ /* 0x000fe4000bf05070 */
[----:B------:R-:W-:Y:S02]  /*ead0*/  USEL UR7, URZ, 0x1, !UP1 ;  /* 0x000000013f077887 */ /* 0x000fe4000c800000 */
[----:B------:R-:W-:Y:S02]  /*eae0*/  UISETP.GT.U32.AND UP0, UPT, UR12, 0x3, !UP0 ;  /* 0x000000030c00788c */ /* 0x000fe4000c704070 */
[----:B------:R-:W-:Y:S02]  /*eaf0*/  ULOP3.LUT UR5, UR5, 0x3, URZ, 0xc0, !UPT ;  /* 0x0000000305057892 */ /* 0x000fe4000f8ec03f */
[----:B------:R-:W-:-:S04]  /*eb00*/  USEL UR6, URZ, 0x1, !UP0 ;  /* 0x000000013f067887 */ /* 0x000fc8000c000000 */
[----:B------:R-:W-:Y:S01]  /*eb10*/  ULOP3.LUT UR4, UR6, UR4, UR7, 0x96, !UPT ;  /* 0x0000000406047292 */ /* 0x000fe2000f8e9607 */
[----:B0-----:R-:W-:Y:S11]  /*eb20*/  @P1 BRA `(.L_x_297) ;  /* 0xffffff2400cc1947 */ /* 0x001ff6000383ffff */
[----:B------:R-:W-:Y:S05]  /*eb30*/  EXIT ;  /* 0x000000000000794d */ /* 0x000fea0003800000 */
.L_x_7:
[----:B------:R-:W2:Y:S01]  /*eb40*/  LDL R22, [R1+0x80] ;  /* 0x0000800001167983 */ /* 0x000ea20000100800 */
[----:B0-----:R-:W-:-:S03]  /*eb50*/  ULDC.64 UR4, c[0x0][0x650] ;  /* 0x0001940000047ab9 */ /* 0x001fc60000000a00 */
[----:B-1----:R-:W3:Y:S01]  /*eb60*/  LDL R23, [R1+0x7c] ;  /* 0x00007c0001177983 */ /* 0x002ee20000100800 */
[----:B------:R-:W-:Y:S01]  /*eb70*/  PRMT R4, RZ, 0x7610, R4 ;  /* 0x00007610ff047816 */ /* 0x000fe20000000004 */
[----:B------:R-:W-:Y:S02]  /*eb80*/  IMAD.MOV.U32 R5, RZ, RZ, -0x1 ;  /* 0xffffffffff057424 */ /* 0x000fe400078e00ff */
[----:B------:R-:W-:Y:S02]  /*eb90*/  IMAD.MOV.U32 R7, RZ, RZ, -0x1 ;  /* 0xffffffffff077424 */ /* 0x000fe400078e00ff */
[----:B------:R-:W-:Y:S01]  /*eba0*/  IMAD.MOV.U32 R6, RZ, RZ, -0x1 ;  /* 0xffffffffff067424 */ /* 0x000fe200078e00ff */
[----:B--2---:R-:W-:-:S04]  /*ebb0*/  ISETP.GE.U32.AND P0, PT, R22, UR4, PT ;  /* 0x0000000416007c0c */ /* 0x004fc8000bf06070 */
[----:B---3--:R-:W-:-:S13]  /*ebc0*/  ISETP.GE.U32.AND.EX P0, PT, R23, UR5, PT, P0 ;  /* 0x0000000517007c0c */ /* 0x008fda000bf06100 */
[----:B------:R-:W-:Y:S05]  /*ebd0*/  @P0 BRA `(.L_x_298) ;  /* 0x00000004002c0947 */ /* 0x000fea0003800000 */
[----:B------:R-:W0:Y:S01]  /*ebe0*/  LDC.64 R14, c[0x0][0x628] ;  /* 0x00018a00ff0e7b82 */ /* 0x000e220000000a00 */
[----:B------:R-:W-:Y:S02]  /*ebf0*/  IMAD.MOV.U32 R8, RZ, RZ, R22 ;  /* 0x000000ffff087224 */ /* 0x000fe400078e0016 */
[----:B------:R-:W-:-:S05]  /*ec00*/  IMAD.MOV.U32 R9, RZ, RZ, R23 ;  /* 0x000000ffff097224 */ /* 0x000fca00078e0017 */
[----:B------:R-:W1:Y:S08]  /*ec10*/  LDC R10, c[0x0][0x630] ;  /* 0x00018c00ff0a7b82 */ /* 0x000e700000000800 */
[----:B------:R-:W2:Y:S01]  /*ec20*/  LDC.64 R16, c[0x0][0x620] ;  /* 0x00018800ff107b82 */ /* 0x000ea20000000a00 */
[----:B0-----:R-:W-:-:S04]  /*ec30*/  ISETP.NE.U32.AND P0, PT, R14, RZ, PT ;  /* 0x000000ff0e00720c */ /* 0x001fc80003f05070 */
[----:B------:R-:W-:-:S13]  /*ec40*/  ISETP.NE.AND.EX P0, PT, R15, RZ, PT, P0 ;  /* 0x000000ff0f00720c */ /* 0x000fda0003f05300 */
[----:B-12---:R-:W-:Y:S05]  /*ec50*/  @!P0 BRA `(.L_x_299) ;  /* 0x0000000000288947 */ /* 0x006fea0003800000 */
        /* <DEDUP_REMOVED lines=10> */
.L_x_299:
[----:B------:R-:W0:Y:S01]  /*ed00*/  LDC.64 R20, c[0x0][0x640] ;  /* 0x00019000ff147b82 */ /* 0x000e220000000a00 */
[-CC-:B------:R-:W-:Y:S02]  /*ed10*/  SHF.R.U64 R14, R8, R10.reuse, R9.reuse ;  /* 0x0000000a080e7219 */ /* 0x180fe40000001209 */
[----:B------:R-:W-:Y:S02]  /*ed20*/  SHF.R.U32.HI R4, RZ, R10, R9 ;  /* 0x0000000aff047219 */ /* 0x000fe40000011609 */
[----:B------:R-:W-:-:S03]  /*ed30*/  IADD3 R7, P0, RZ, -R14, RZ ;  /* 0x8000000eff077210 */ /* 0x000fc60007f1e0ff */
[----:B------:R-:W1:Y:S02]  /*ed40*/  LDC R8, c[0x0][0x618] ;  /* 0x00018600ff087b82 */ /* 0x000e640000000800 */
[----:B------:R-:W-:Y:S02]  /*ed50*/  IMAD.X R5, RZ, RZ, ~R4, P0 ;  /* 0x000000ffff057224 */ /* 0x000fe400000e0e04 */
[----:B------:R-:W-:Y:S02]  /*ed60*/  IMAD.MOV.U32 R4, RZ, RZ, R22 ;  /* 0x000000ffff047224 */ /* 0x000fe400078e0016 */
[-C--:B------:R-:W-:Y:S02]  /*ed70*/  IMAD R6, R5, R16.reuse, RZ ;  /* 0x0000001005067224 */ /* 0x080fe400078e02ff */
[----:B------:R-:W2:Y:S01]  /*ed80*/  LDC R18, c[0x0][0x608] ;  /* 0x00018200ff127b82 */ /* 0x000ea20000000800 */
[----:B------:R-:W-:Y:S02]  /*ed90*/  IMAD.MOV.U32 R5, RZ, RZ, R23 ;  /* 0x000000ffff057224 */ /* 0x000fe400078e0017 */
[----:B------:R-:W-:-:S05]  /*eda0*/  IMAD.WIDE.U32 R4, R7, R16, R4 ;  /* 0x0000001007047225 */ /* 0x000fca00078e0004 */
[----:B------:R-:W3:Y:S01]  /*edb0*/  LDC R19, c[0x0][0x658] ;  /* 0x00019600ff137b82 */ /* 0x000ee20000000800 */
[----:B------:R-:W-:Y:S01]  /*edc0*/  IMAD R7, R7, R17, R6 ;  /* 0x0000001107077224 */ /* 0x000fe200078e0206 */
[----:B0-----:R-:W-:Y:S01]  /*edd0*/  ISETP.NE.U32.AND P0, PT, R20, RZ, PT ;  /* 0x000000ff1400720c */ /* 0x001fe20003f05070 */
[----:B------:R-:W-:Y:S02]  /*ede0*/  IMAD.MOV.U32 R6, RZ, RZ, -0x1 ;  /* 0xffffffffff067424 */ /* 0x000fe400078e00ff */
[----:B------:R-:W-:Y:S01]  /*edf0*/  IMAD.IADD R5, R5, 0x1, R7 ;  /* 0x0000000105057824 */ /* 0x000fe200078e0207 */
[----:B------:R-:W-:Y:S02]  /*ee00*/  ISETP.NE.AND.EX P0, PT, R21, RZ, PT, P0 ;  /* 0x000000ff1500720c */ /* 0x000fe40003f05300 */
[----:B------:R-:W0:Y:S02]  /*ee10*/  LDC R17, c[0x0][0x600] ;  /* 0x00018000ff117b82 */ /* 0x000e240000000800 */
[----:B-1----:R-:W-:-:S02]  /*ee20*/  SHF.R.U64 R10, R4, R8, R5 ;  /* 0x00000008040a7219 */ /* 0x002fc40000001205 */
[----:B------:R-:W-:-:S04]  /*ee30*/  SHF.R.U32.HI R5, RZ, R8, R5 ;  /* 0x00000008ff057219 */ /* 0x000fc80000011605 */
[----:B------:R-:W1:Y:S01]  /*ee40*/  LDC R22, c[0x0][0x648] ;  /* 0x00019200ff167b82 */ /* 0x000e620000000800 */
[-CC-:B--2---:R-:W-:Y:S02]  /*ee50*/  SHF.R.U64 R15, R10, R18.reuse, R5.reuse ;  /* 0x000000120a0f7219 */ /* 0x184fe40000001205 */
[----:B------:R-:W-:Y:S01]  /*ee60*/  SHF.R.U32.HI R4, RZ, R18, R5 ;  /* 0x00000012ff047219 */ /* 0x000fe20000011605 */
[----:B------:R-:W-:-:S04]  /*ee70*/  IMAD.MOV.U32 R18, RZ, RZ, 0x1 ;  /* 0x00000001ff127424 */ /* 0x000fc800078e00ff */
[----:B------:R-:W2:Y:S01]  /*ee80*/  LDC R23, c[0x0][0x638] ;  /* 0x00018e00ff177b82 */ /* 0x000ea20000000800 */
[-CC-:B---3--:R-:W-:Y:S02]  /*ee90*/  SHF.R.U64 R16, R15, R19.reuse, R4.reuse ;  /* 0x000000130f107219 */ /* 0x188fe40000001204 */
[-C--:B------:R-:W-:Y:S02]  /*eea0*/  SHF.L.U32 R6, R6, R19.reuse, RZ ;  /* 0x0000001306067219 */ /* 0x080fe400000006ff */
[----:B------:R-:W-:Y:S01]  /*eeb0*/  SHF.R.U32.HI R5, RZ, R19, R4 ;  /* 0x00000013ff057219 */ /* 0x000fe20000011604 */
[----:B------:R-:W-:Y:S01]  /*eec0*/  IMAD.MOV.U32 R4, RZ, RZ, R16 ;  /* 0x000000ffff047224 */ /* 0x000fe200078e0010 */
[----:B------:R-:W-:Y:S01]  /*eed0*/  LOP3.LUT R24, RZ, R6, RZ, 0x33, !PT ;  /* 0x00000006ff187212 */ /* 0x000fe200078e33ff */
[----:B------:R-:W3:Y:S01]  /*eee0*/  LDC R25, c[0x0][0x610] ;  /* 0x00018400ff197b82 */ /* 0x000ee20000000800 */
[----:B------:R-:W-:Y:S05]  /*eef0*/  @!P0 BRA `(.L_x_300) ;  /* 0x0000000000288947 */ /* 0x000fea0003800000 */
        /* <DEDUP_REMOVED lines=10> */
.L_x_300:
[----:B-1----:R-:W-:Y:S01]  /*efa0*/  SHF.R.U64 R4, R4, R22, R5 ;  /* 0x0000001604047219 */ /* 0x002fe20000001205 */
[----:B0-----:R-:W-:Y:S01]  /*efb0*/  VIADD R7, R17, 0xffffffff ;  /* 0xffffffff11077836 */ /* 0x001fe20000000000 */
[----:B------:R-:W-:Y:S01]  /*efc0*/  SHF.L.U32 R18, R18, R19, RZ ;  /* 0x0000001312127219 */ /* 0x000fe200000006ff */
[----:B------:R-:W-:Y:S01]  /*efd0*/  @P3 IMAD R0, R11, R12, R2 ;  /* 0x0000000c0b003224 */ /* 0x000fe200078e0202 */
[----:B------:R-:W-:Y:S01]  /*efe0*/  LOP3.LUT R3, R15, R24, RZ, 0xc0, !PT ;  /* 0x000000180f037212 */ /* 0x000fe200078ec0ff */
[----:B------:R-:W-:Y:S01]  /*eff0*/  IMAD.MOV R5, RZ, RZ, -R4 ;  /* 0x000000ffff057224 */ /* 0x000fe200078e0a04 */
[----:B------:R-:W-:Y:S01]  /*f000*/  LOP3.LUT R7, R10, R7, RZ, 0xc0, !PT ;  /* 0x000000070a077212 */ /* 0x000fe200078ec0ff */
[----:B------:R-:W-:Y:S02]  /*f010*/  IMAD.MOV.U32 R6, RZ, RZ, R14 ;  /* 0x000000ffff067224 */ /* 0x000fe400078e000e */
[----:B------:R-:W-:Y:S02]  /*f020*/  IMAD R3, R18, R4, R3 ;  /* 0x0000000412037224 */ /* 0x000fe400078e0203 */
[----:B--2---:R-:W-:-:S02]  /*f030*/  IMAD R2, R5, R23, R16 ;  /* 0x0000001705027224 */ /* 0x004fc400078e0210 */
[----:B---3--:R-:W-:Y:S02]  /*f040*/  IMAD R0, R3, R25, R0 ;  /* 0x0000001903007224 */ /* 0x008fe400078e0200 */
[----:B------:R-:W-:Y:S02]  /*f050*/  IMAD R5, R2, R17, R7 ;  /* 0x0000001102057224 */ /* 0x000fe400078e0207 */
[----:B------:R-:W-:-:S03]  /*f060*/  IMAD.MOV.U32 R4, RZ, RZ, 0x1 ;  /* 0x00000001ff047424 */ /* 0x000fc600078e00ff */
[----:B------:R-:W-:Y:S02]  /*f070*/  SEL R7, R5, R0, !P3 ;  /* 0x0000000005077207 */ /* 0x000fe40005800000 */
[----:B------:R-:W-:-:S07]  /*f080*/  SEL R5, R0, R5, !P3 ;  /* 0x0000000500057207 */ /* 0x000fce0005800000 */
.L_x_298:
[----:B------:R-:W-:-:S08]  /*f090*/  NOP ;  /* 0x0000000000007918 */ /* 0x000fd00000000000 */
[----:B------:R-:W0:-:S00]  /*f0a0*/  USETMAXREG.DEALLOC.CTAPOOL 0x28 ;  /* 0x00000028000079c8 */ /* 0x000e0000080e0500 */
[----:B------:R-:W-:-:S13]  /*f0b0*/  ISETP.NE.AND P0, PT, RZ, UR8, PT ;  /* 0x00000008ff007c0c */ /* 0x000fda000bf05270 */
[----:B------:R-:W-:Y:S05]  /*f0c0*/  @P0 EXIT ;  /* 0x000000000000094d */ /* 0x000fea0003800000 */
[----:B0-----:R-:W-:Y:S01]  /*f0d0*/  LOP3.LUT P0, RZ, R4, 0xff, RZ, 0xc0, !PT ;  /* 0x000000ff04ff7812 */ /* 0x001fe2000780c0ff */
[----:B------:R-:W-:Y:S02]  /*f0e0*/  IMAD.MOV.U32 R11, RZ, RZ, 0x1 ;  /* 0x00000001ff0b7424 */ /* 0x000fe400078e00ff */
[----:B------:R-:W-:-:S10]  /*f0f0*/  IMAD.MOV.U32 R10, RZ, RZ, RZ ;  /* 0x000000ffff0a7224 */ /* 0x000fd400078e00ff */
[----:B------:R-:W-:Y:S05]  /*f100*/  @!P0 BRA `(.L_x_301) ;  /* 0x0000000c00608947 */ /* 0x000fea0003800000 */
[----:B------:R-:W0:Y:S01]  /*f110*/  S2UR UR12, SR_CgaCtaId ;  /* 0x00000000000c79c3 */ /* 0x000e220000008800 */
[----:B------:R-:W-:Y:S01]  /*f120*/  ULDC UR4, c[0x0][0x28c] ;  /* 0x0000a30000047ab9 */ /* 0x000fe20000000800 */
[----:B------:R-:W-:Y:S01]  /*f130*/  ULDC UR6, c[0x0][0x658] ;  /* 0x0001960000067ab9 */ /* 0x000fe20000000800 */
[----:B------:R-:W-:Y:S01]  /*f140*/  UIADD3 UR10, UR4, 0x3f, URZ ;  /* 0x0000003f040a7890 */ /* 0x000fe2000fffe03f */
[----:B------:R-:W-:Y:S01]  /*f150*/  BSSY B0, `(.L_x_301) ;  /* 0x00000d3000007945 */ /* 0x000fe20003800000 */
[----:B------:R-:W-:Y:S01]  /*f160*/  UMOV UR7, 0xffffffff ;  /* 0xffffffff00077882 */ /* 0x000fe20000000000 */
[----:B------:R-:W-:Y:S01]  /*f170*/  ULDC UR5, c[0x0][0x600] ;  /* 0x0001800000057ab9 */ /* 0x000fe20000000800 */
[----:B------:R-:W-:Y:S01]  /*f180*/  UMOV UR9, 0x1 ;  /* 0x0000000100097882 */ /* 0x000fe20000000000 */
[----:B------:R-:W-:Y:S01]  /*f190*/  USHF.L.U32 UR7, UR7, UR6, URZ ;  /* 0x0000000607077299 */ /* 0x000fe2000800063f */
[----:B------:R-:W-:Y:S01]  /*f1a0*/  IMAD.MOV.U32 R9, RZ, RZ, 0x1 ;  /* 0x00000001ff097424 */ /* 0x000fe200078e00ff */
[----:B------:R-:W-:Y:S01]  /*f1b0*/  UIADD3 UR4, UR5, -0x1, URZ ;  /* 0xffffffff05047890 */ /* 0x000fe2000fffe03f */
[----:B------:R-:W-:Y:S01]  /*f1c0*/  IMAD.MOV.U32 R11, RZ, RZ, 0x1 ;  /* 0x00000001ff0b7424 */ /* 0x000fe200078e00ff */
[----:B------:R-:W-:Y:S01]  /*f1d0*/  USHF.R.S32.HI UR11, URZ, 0x1f, UR10 ;  /* 0x0000001f3f0b7899 */ /* 0x000fe2000801140a */
[----:B------:R-:W-:Y:S01]  /*f1e0*/  IMAD.MOV.U32 R10, RZ, RZ, RZ ;  /* 0x000000ffff0a7224 */ /* 0x000fe200078e00ff */
[----:B------:R-:W-:Y:S01]  /*f1f0*/  ULDC UR8, c[0x0][0xc] ;  /* 0x0000030000087ab9 */ /* 0x000fe20000000800 */
[----:B------:R-:W-:-:S02]  /*f200*/  USHF.L.U32 UR5, UR9, UR6, URZ ;  /* 0x0000000609057299 */ /* 0x000fc4000800063f */
[----:B------:R-:W-:Y:S01]  /*f210*/  ULEA.HI UR11, UR11, UR10, URZ, 0x6 ;  /* 0x0000000a0b0b7291 */ /* 0x000fe2000f8f303f */
[----:B------:R-:W-:Y:S01]  /*f220*/  ULDC UR9, c[0x0][0x10] ;  /* 0x0000040000097ab9 */ /* 0x000fe20000000800 */
[----:B------:R-:W-:Y:S02]  /*f230*/  ULOP3.LUT UR6, URZ, UR7, URZ, 0x33, !UPT ;  /* 0x000000073f067292 */ /* 0x000fe4000f8e333f */
[----:B------:R-:W-:Y:S01]  /*f240*/  UIMAD.WIDE.U32 UR8, UR8, UR9, URZ ;  /* 0x00000009080872a5 */ /* 0x000fe2000f8e003f */
[----:B------:R-:W-:Y:S01]  /*f250*/  ULDC UR7, c[0x0][0x14] ;  /* 0x0000050000077ab9 */ /* 0x000fe20000000800 */
[----:B------:R-:W-:Y:S01]  /*f260*/  USHF.R.S32.HI UR20, URZ, 0x6, UR11 ;  /* 0x000000063f147899 */ /* 0x000fe2000801140b */
[----:B0-----:R-:W-:Y:S01]  /*f270*/  IMAD.U32 R8, RZ, RZ, UR12 ;  /* 0x0000000cff087e24 */ /* 0x001fe2000f8e00ff */
[----:B------:R-:W-:Y:S02]  /*f280*/  UIMAD.WIDE.U32 UR24, UR8, UR7, URZ ;  /* 0x00000007081872a5 */ /* 0x000fe4000f8e003f */
[----:B------:R-:W-:-:S02]  /*f290*/  UIMAD UR18, UR9, UR7, URZ ;  /* 0x00000007091272a4 */ /* 0x000fc4000f8e023f */
[----:B------:R-:W-:Y:S02]  /*f2a0*/  ULOP3.LUT UR23, UR13, 0x2, URZ, 0xfc, !UPT ;  /* 0x000000020d177892 */ /* 0x000fe4000f8efc3f */
[----:B------:R-:W-:Y:S02]  /*f2b0*/  UIADD3 UR18, UR25, UR18, URZ ;  /* 0x0000001219127290 */ /* 0x000fe4000fffe03f */
[----:B------:R-:W-:Y:S01]  /*f2c0*/  UIADD3 UR28, UR20, 0x1, URZ ;  /* 0x00000001141c7890 */ /* 0x000fe2000fffe03f */
[----:B------:R-:W-:-:S11]  /*f2d0*/  ULDC.64 UR26, c[0x0][0x198] ;  /* 0x00006600001a7ab9 */ /* 0x000fd60000000a00 */
.L_x_312:
[----:B------:R-:W-:-:S03]  /*f2e0*/  UMOV UR7, 0xffffffff ;  /* 0xffffffff00077882 */ /* 0x000fc60000000000 */
[----:B------:R-:W-:Y:S05]  /*f2f0*/  BRA.DIV UR7, `(.L_x_302) ;  /* 0x0000000e07e07947 */ /* 0x000fea000b800000 */
[----:B------:R-:W-:-:S13]  /*f300*/  ELECT P0, URZ, PT ;  /* 0x00000000003f782f */ /* 0x000fda0003800000 */
.L_x_323:
[----:B------:R-:W0:Y:S01]  /*f310*/  LDC R0, c[0x0][0x28c] ;  /* 0x0000a300ff007b82 */ /* 0x000e220000000800 */
[----:B------:R-:W-:Y:S01]  /*f320*/  BSSY B1, `(.L_x_303) ;  /* 0x000003c000017945 */ /* 0x000fe20003800000 */
[----:B0-----:R-:W-:-:S13]  /*f330*/  ISETP.LT.OR P0, PT, R0, 0x1, !P0 ;  /* 0x000000010000780c */ /* 0x001fda0004701670 */
[----:B------:R-:W-:Y:S05]  /*f340*/  @P0 BRA `(.L_x_304) ;  /* 0x0000000000e40947 */ /* 0x000fea0003800000 */
[----:B------:R-:W-:Y:S02]  /*f350*/  IMAD R5, R5, 0x2, R8 ;  /* 0x0000000205057824 */ /* 0x000fe400078e0208 */
[----:B------:R-:W-:Y:S02]  /*f360*/  IMAD.SHL.U32 R12, R7, 0x100, RZ ;  /* 0x00000100070c7824 */ /* 0x000fe400078e00ff */
[----:B------:R-:W-:Y:S02]  /*f370*/  IMAD.MOV.U32 R13, RZ, RZ, RZ ;  /* 0x000000ffff0d7224 */ /* 0x000fe400078e00ff */
[----:B------:R-:W-:Y:S02]  /*f380*/  IMAD.U32 R15, RZ, RZ, UR28 ;  /* 0x0000001cff0f7e24 */ /* 0x000fe4000f8e00ff */
[----:B------:R-:W-:Y:S02]  /*f390*/  IMAD.MOV.U32 R0, RZ, RZ, R11 ;  /* 0x000000ffff007224 */ /* 0x000fe400078e000b */
[----:B------:R-:W-:-:S02]  /*f3a0*/  IMAD.MOV.U32 R3, RZ, RZ, R10 ;  /* 0x000000ffff037224 */ /* 0x000fc400078e000a */
[----:B------:R-:W-:-:S07]  /*f3b0*/  IMAD.SHL.U32 R7, R5, 0x40, RZ ;  /* 0x0000004005077824 */ /* 0x000fce00078e00ff */
.L_x_307:
[----:B------:R-:W0:Y:S01]  /*f3c0*/  S2UR UR7, SR_CgaCtaId ;  /* 0x00000000000779c3 */ /* 0x000e220000008800 */
[----:B------:R-:W1:Y:S01]  /*f3d0*/  S2R R4, SR_TID.X ;  /* 0x0000000000047919 */ /* 0x000e620000002100 */
[----:B------:R-:W-:Y:S02]  /*f3e0*/  MOV R5, 0x400 ;  /* 0x0000040000057802 */ /* 0x000fe40000000f00 */
[----:B------:R-:W-:Y:S01]  /*f3f0*/  SHF.L.U32 R2, R0, 0x1f, RZ ;  /* 0x0000001f00027819 */ /* 0x000fe200000006ff */
[----:B0-----:R-:W-:-:S05]  /*f400*/  IMAD.U32 R8, RZ, RZ, UR7 ;  /* 0x00000007ff087e24 */ /* 0x001fca000f8e00ff */
[----:B------:R-:W-:Y:S02]  /*f410*/  LEA R14, R8, R5, 0x18 ;  /* 0x00000005080e7211 */ /* 0x000fe400078ec0ff */
[----:B-1----:R-:W-:-:S03]  /*f420*/  LOP3.LUT P1, RZ, R4, 0x7f, RZ, 0xc0, !PT ;  /* 0x0000007f04ff7812 */ /* 0x002fc6000782c0ff */
[----:B------:R-:W-:-:S04]  /*f430*/  IMAD R5, R3, 0x8, R14 ;  /* 0x0000000803057824 */ /* 0x000fc800078e020e */
[----:B------:R-:W0:Y:S06]  /*f440*/  SYNCS.PHASECHK.TRANS64.TRYWAIT P0, [R5+URZ+0x20], R2 ;  /* 0x00002002050075a7 */ /* 0x000e2c000800017f */
[----:B------:R-:W1:Y:S01]  /*f450*/  @!P1 LDC R4, c[0x0][0x500] ;  /* 0x00014000ff049b82 */ /* 0x000e620000000800 */
[----:B0-----:R-:W-:Y:S05]  /*f460*/  @!P0 BRA `(.L_x_305) ;  /* 0x0000000c00a48947 */ /* 0x001fea0003800000 */
.L_x_324:
[----:B------:R-:W-:Y:S01]  /*f470*/  UPRMT UR7, UR23, 0x9910, URZ ;  /* 0x0000991017077896 */ /* 0x000fe2000800003f */
[----:B-1----:R1:W-:Y:S03]  /*f480*/  @!P1 SYNCS.ARRIVE.TRANS64 RZ, [R5+URZ], R4 ;  /* 0x0000000405ff99a7 */ /* 0x0023e6000800003f */
[----:B------:R-:W-:-:S06]  /*f490*/  UISETP.NE.AND UP0, UPT, UR7, 0x2, UPT ;  /* 0x000000020700788c */ /* 0x000fcc000bf05270 */
[----:B------:R-:W-:-:S13]  /*f4a0*/  PLOP3.LUT P0, PT, PT, PT, UP0, 0x80, 0x0 ;  /* 0x000000000000781c */ /* 0x000fda0003f0f008 */
[----:B-1----:R-:W-:Y:S05]  /*f4b0*/  @P0 BRA `(.L_x_306) ;  /* 0x0000000000040947 */ /* 0x002fea0003800000 */
[----:B------:R-:W-:Y:S01]  /*f4c0*/  BPT.TRAP 0x1 ;  /* 0x000000040000795c */ /* 0x000fe20000300000 */
.L_x_306:
[----:B0-----:R-:W-:Y:S01]  /*f4d0*/  IMAD R2, R3, 0x2, R8 ;  /* 0x0000000203027824 */ /* 0x001fe200078e0208 */
[----:B------:R-:W-:Y:S01]  /*f4e0*/  R2UR UR9, R5 ;  /* 0x00000000050972ca */ /* 0x000fe200000e0000 */
[----:B------:R-:W-:Y:S01]  /*f4f0*/  VIADD R15, R15, 0xffffffff ;  /* 0xffffffff0f0f7836 */ /* 0x000fe20000000000 */
[----:B------:R-:W-:Y:S01]  /*f500*/  UIADD3 UR14, UP0, UR26, 0xf0, URZ ;  /* 0x000000f01a0e7890 */ /* 0x000fe2000ff1e03f */
[--C-:B------:R-:W-:Y:S01]  /*f510*/  IMAD.U32 R2, R2, 0x1000, R14.reuse ;  /* 0x0000100002027824 */ /* 0x100fe200078e000e */
[----:B------:R-:W-:Y:S01]  /*f520*/  R2UR UR11, R7 ;  /* 0x00000000070b72ca */ /* 0x000fe200000e0000 */
[----:B------:R-:W-:Y:S01]  /*f530*/  IMAD R14, R3, 0x4000, R14 ;  /* 0x00004000030e7824 */ /* 0x000fe200078e020e */
[----:B------:R-:W-:Y:S01]  /*f540*/  R2UR UR10, R13 ;  /* 0x000000000d0a72ca */ /* 0x000fe200000e0000 */
[----:B------:R-:W-:Y:S01]  /*f550*/  UIADD3 UR30, UP1, UR26, 0x1f0, URZ ;  /* 0x000001f01a1e7890 */ /* 0x000fe2000ff3e03f */
[----:B------:R-:W-:Y:S01]  /*f560*/  R2UR UR7, R2 ;  /* 0x00000000020772ca */ /* 0x000fe200000e0000 */
[----:B------:R-:W-:Y:S01]  /*f570*/  UIADD3.X UR15, URZ, UR27, URZ, UP0, !UPT ;  /* 0x0000001b3f0f7290 */ /* 0x000fe200087fe43f */
[----:B------:R-:W-:Y:S01]  /*f580*/  R2UR UR8, R14 ;  /* 0x000000000e0872ca */ /* 0x000fe200000e0000 */
[----:B------:R-:W-:Y:S01]  /*f590*/  VIADD R3, R3, 0x1 ;  /* 0x0000000103037836 */ /* 0x000fe20000000000 */
[----:B------:R-:W-:Y:S01]  /*f5a0*/  R2UR UR12, R6 ;  /* 0x00000000060c72ca */ /* 0x000fe200000e0000 */
[----:B------:R-:W-:Y:S01]  /*f5b0*/  UIADD3.X UR31, URZ, UR27, URZ, UP1, !UPT ;  /* 0x0000001b3f1f7290 */ /* 0x000fe20008ffe43f */
[----:B------:R-:W-:Y:S01]  /*f5c0*/  R2UR UR21, R12 ;  /* 0x000000000c1572ca */ /* 0x000fe200000e0000 */
[----:B------:R-:W-:Y:S01]  /*f5d0*/  UMOV UR22, 0x30000 ;  /* 0x0003000000167882 */ /* 0x000fe20000000000 */
[----:B------:R-:W-:Y:S01]  /*f5e0*/  ISETP.GT.AND P1, PT, R15, 0x1, PT ;  /* 0x000000010f00780c */ /* 0x000fe20003f24270 */
[----:B------:R-:W-:Y:S01]  /*f5f0*/  UMOV UR16, 0x0 ;  /* 0x0000000000107882 */ /* 0x000fe20000000000 */
[----:B------:R-:W-:Y:S01]  /*f600*/  UMOV UR17, 0x10000000 ;  /* 0x1000000000117882 */ /* 0x000fe20000000000 */
[----:B------:R-:W-:Y:S01]  /*f610*/  ISETP.NE.AND P0, PT, R3, 0x4, PT ;  /* 0x000000040300780c */ /* 0x000fe20003f05270 */
[----:B------:R-:W-:Y:S01]  /*f620*/  VIADD R13, R13, 0x40 ;  /* 0x000000400d0d7836 */ /* 0x000fe20000000000 */
[----:B------:R-:W-:-:S02]  /*f630*/  UIADD3 UR7, UR7, 0x100, URZ ;  /* 0x0000010007077890 */ /* 0x000fc4000fffe03f */
[----:B------:R-:W-:Y:S01]  /*f640*/  UIADD3 UR19, UR8, 0x8100, URZ ;  /* 0x0000810008137890 */ /* 0x000fe2000fffe03f */
[----:B------:R-:W-:Y:S02]  /*f650*/  SEL R5, RZ, 0x1, P0 ;  /* 0x00000001ff057807 */ /* 0x000fe40000000000 */
[----:B------:R-:W-:Y:S02]  /*f660*/  SEL R3, R3, RZ, P0 ;  /* 0x000000ff03037207 */ /* 0x000fe40000000000 */
[----:B------:R-:W-:Y:S01]  /*f670*/  UMOV UR8, UR7 ;  /* 0x0000000700087c82 */ /* 0x000fe20008000000 */
[----:B------:R-:W-:Y:S01]  /*f680*/  LOP3.LUT R0, R0, R5, RZ, 0x3c, !PT ;  /* 0x0000000500007212 */ /* 0x000fe200078e3cff */
[----:B------:R0:W-:Y:S02]  /*f690*/  UTMALDG.3D.MULTICAST [UR8], [UR14], UR22, desc[UR16] ;  /* 0x000010080e0073b4 */ /* 0x0001e40008011816 */
[----:B0-----:R-:W-:Y:S01]  /*f6a0*/  UMOV UR8, UR19 ;  /* 0x0000001300087c82 */ /* 0x001fe20008000000 */
[----:B------:R-:W-:-:S02]  /*f6b0*/  UMOV UR11, UR21 ;  /* 0x00000015000b7c82 */ /* 0x000fc40008000000 */
[----:B------:R0:W-:Y:S02]  /*f6c0*/  UTMALDG.3D [UR8], [UR30], desc[UR16] ;  /* 0x000010081e0075b4 */ /* 0x0001e40008011000 */
[----:B0-----:R-:W-:Y:S05]  /*f6d0*/  @P1 BRA `(.L_x_307) ;  /* 0xfffffffc00381947 */ /* 0x001fea000383ffff */
.L_x_304:
[----:B------:R-:W-:Y:S05]  /*f6e0*/  BSYNC B1 ;  /* 0x0000000000017941 */ /* 0x000fea0003800000 */
.L_x_303:
[----:B------:R-:W2:Y:S01]  /*f6f0*/  LDL.LU R16, [R1+0x7c] ;  /* 0x00007c0001107983 */ /* 0x000ea20000300800 */
[----:B------:R-:W-:Y:S01]  /*f700*/  LOP3.LUT P2, RZ, R9, 0xff, RZ, 0xc0, !PT ;  /* 0x000000ff09ff7812 */ /* 0x000fe2000784c0ff */
[----:B------:R-:W-:Y:S01]  /*f710*/  VIADD R10, R10, UR20 ;  /* 0x000000140a0a7c36 */ /* 0x000fe20008000000 */
[----:B------:R-:W-:Y:S01]  /*f720*/  ULDC.64 UR8, c[0x0][0x650] ;  /* 0x0001940000087ab9 */ /* 0x000fe20000000a00 */
[----:B------:R-:W3:Y:S01]  /*f730*/  LDL.LU R14, [R1+0x80] ;  /* 0x00008000010e7983 */ /* 0x000ee20000300800 */
[----:B------:R-:W-:Y:S01]  /*f740*/  IMAD.U32 R2, RZ, RZ, UR20 ;  /* 0x00000014ff027e24 */ /* 0x000fe2000f8e00ff */
[----:B------:R-:W-:Y:S01]  /*f750*/  BSSY B1, `(.L_x_308) ;  /* 0x0000070000017945 */ /* 0x000fe20003800000 */
[----:B------:R-:W-:Y:S01]  /*f760*/  SHF.R.U32.HI R0, RZ, 0x2, R10 ;  /* 0x00000002ff007819 */ /* 0x000fe2000001160a */
[----:B------:R-:W-:Y:S01]  /*f770*/  IMAD.MOV.U32 R5, RZ, RZ, -0x1 ;  /* 0xffffffffff057424 */ /* 0x000fe200078e00ff */
[----:B------:R-:W-:Y:S01]  /*f780*/  ISETP.GT.U32.AND P0, PT, R10, 0x3, PT ;  /* 0x000000030a00780c */ /* 0x000fe20003f04070 */
[----:B------:R-:W-:Y:S01]  /*f790*/  IMAD.MOV.U32 R7, RZ, RZ, -0x1 ;  /* 0xffffffffff077424 */ /* 0x000fe200078e00ff */
[----:B------:R-:W-:Y:S01]  /*f7a0*/  LOP3.LUT R0, R0, 0x1, RZ, 0xc0, !PT ;  /* 0x0000000100007812 */ /* 0x000fe200078ec0ff */
[----:B------:R-:W-:Y:S01]  /*f7b0*/  IMAD.MOV.U32 R6, RZ, RZ, -0x1 ;  /* 0xffffffffff067424 */ /* 0x000fe200078e00ff */
[----:B------:R-:W-:Y:S01]  /*f7c0*/  ISETP.LT.U32.AND P0, PT, R2, 0x4, P0 ;  /* 0x000000040200780c */ /* 0x000fe20000701070 */
[----:B------:R-:W0:Y:S01]  /*f7d0*/  @P2 S2R R8, SR_CgaCtaId ;  /* 0x0000000000082919 */ /* 0x000e220000008800 */
[----:B------:R-:W-:-:S02]  /*f7e0*/  @P2 MOV R3, 0x400 ;  /* 0x0000040000032802 */ /* 0x000fc40000000f00 */
[----:B------:R-:W-:Y:S01]  /*f7f0*/  ISETP.NE.U32.AND P1, PT, R0, 0x1, PT ;  /* 0x000000010000780c */ /* 0x000fe20003f25070 */
[----:B------:R-:W-:Y:S01]  /*f800*/  IMAD.U32 R0, RZ, RZ, UR20 ;  /* 0x00000014ff007e24 */ /* 0x000fe2000f8e00ff */
[----:B------:R-:W-:Y:S02]  /*f810*/  LOP3.LUT R10, R10, 0x3, RZ, 0xc0, !PT ;  /* 0x000000030a0a7812 */ /* 0x000fe400078ec0ff */
[----:B------:R-:W-:Y:S02]  /*f820*/  PRMT R9, RZ, 0x7610, R9 ;  /* 0x00007610ff097816 */ /* 0x000fe40000000009 */
[----:B------:R-:W-:Y:S02]  /*f830*/  ISETP.GT.U32.AND P1, PT, R0, 0x3, !P1 ;  /* 0x000000030000780c */ /* 0x000fe40004f24070 */
[----:B------:R-:W-:Y:S02]  /*f840*/  SEL R0, RZ, 0x1, !P0 ;  /* 0x00000001ff007807 */ /* 0x000fe40004000000 */
[----:B------:R-:W-:-:S04]  /*f850*/  SEL R2, RZ, 0x1, !P1 ;  /* 0x00000001ff027807 */ /* 0x000fc80004800000 */
[--C-:B------:R-:W-:Y:S02]  /*f860*/  LOP3.LUT R11, R2, R11, R0.reuse, 0x96, !PT ;  /* 0x0000000b020b7212 */ /* 0x100fe400078e9600 */
[----:B------:R-:W-:Y:S02]  /*f870*/  PRMT R0, RZ, 0x7610, R0 ;  /* 0x00007610ff007816 */ /* 0x000fe40000000000 */
[----:B0-----:R-:W-:-:S04]  /*f880*/  @P2 LEA R3, R8, R3, 0x18 ;  /* 0x0000000308032211 */ /* 0x001fc800078ec0ff */
[----:B------:R0:W-:Y:S01]  /*f890*/  @P2 SYNCS.ARRIVE.TRANS64.A1T0 RZ, [R3+URZ+0x58], RZ ;  /* 0x000058ff03ff29a7 */ /* 0x0001e2000810003f */
[----:B---3--:R-:W-:-:S04]  /*f8a0*/  IADD3 R14, P2, R14, UR24, RZ ;  /* 0x000000180e0e7c10 */ /* 0x008fc8000ff5e0ff */
[----:B--2---:R-:W-:Y:S01]  /*f8b0*/  IADD3.X R16, R16, UR18, RZ, P2, !PT ;  /* 0x0000001210107c10 */ /* 0x004fe200097fe4ff */
[----:B------:R0:W-:Y:S01]  /*f8c0*/  STL [R1+0x80], R14 ;  /* 0x0000800e01007387 */ /* 0x0001e20000100800 */
[----:B------:R-:W-:-:S03]  /*f8d0*/  ISETP.GE.U32.AND P2, PT, R14, UR8, PT ;  /* 0x000000080e007c0c */ /* 0x000fc6000bf46070 */
[----:B------:R0:W-:Y:S01]  /*f8e0*/  STL [R1+0x7c], R16 ;  /* 0x00007c1001007387 */ /* 0x0001e20000100800 */
[----:B------:R-:W-:-:S13]  /*f8f0*/  ISETP.GE.U32.AND.EX P0, PT, R16, UR9, PT, P2 ;  /* 0x0000000910007c0c */ /* 0x000fda000bf06120 */
[----:B0-----:R-:W-:Y:S05]  /*f900*/  @P0 BRA `(.L_x_309) ;  /* 0x0000000400500947 */ /* 0x001fea0003800000 */
[----:B------:R-:W-:Y:S01]  /*f910*/  ULDC.64 UR8, c[0x0][0x628] ;  /* 0x00018a0000087ab9 */ /* 0x000fe20000000a00 */
[----:B------:R-:W0:Y:S01]  /*f920*/  S2R R12, SR_CTAID.X ;  /* 0x00000000000c7919 */ /* 0x000e220000002500 */
[----:B------:R-:W-:Y:S01]  /*f930*/  ISETP.NE.U32.AND P0, PT, RZ, UR8, PT ;  /* 0x00000008ff007c0c */ /* 0x000fe2000bf05070 */
[----:B------:R-:W-:Y:S01]  /*f940*/  ULDC UR10, c[0x0][0x630] ;  /* 0x00018c00000a7ab9 */ /* 0x000fe20000000800 */
[----:B------:R-:W-:Y:S01]  /*f950*/  IMAD.MOV.U32 R2, RZ, RZ, R14 ;  /* 0x000000ffff027224 */ /* 0x000fe200078e000e */
[----:B------:R-:W1:Y:S01]  /*f960*/  S2R R0, SR_CTAID.Y ;  /* 0x0000000000007919 */ /* 0x000e620000002600 */
[----:B------:R-:W-:Y:S01]  /*f970*/  ISETP.NE.AND.EX P0, PT, RZ, UR9, PT, P0 ;  /* 0x00000009ff007c0c */ /* 0x000fe2000bf05300 */
[----:B------:R-:W-:-:S12]  /*f980*/  IMAD.MOV.U32 R3, RZ, RZ, R16 ;  /* 0x000000ffff037224 */ /* 0x000fd800078e0010 */
[----:B------:R-:W-:Y:S05]  /*f990*/  @!P0 BRA `(.L_x_310) ;  /* 0x0000000000288947 */ /* 0x000fea0003800000 */
[----:B------:R-:W-:Y:S02]  /*f9a0*/  ULDC UR7, c[0x0][0x634] ;  /* 0x00018d0000077ab9 */ /* 0x000fe40000000800 */
[----:B------:R-:W-:-:S05]  /*f9b0*/  IADD3 R7, P0, R14, UR7, RZ ;  /* 0x000000070e077c10 */ /* 0x000fca000ff1e0ff */
[----:B------:R-:W-:-:S04]  /*f9c0*/  IMAD.X R13, RZ, RZ, R16, P0 ;  /* 0x000000ffff0d7224 */ /* 0x000fc800000e0610 */
[----:B------:R-:W-:-:S04]  /*f9d0*/  IMAD.WIDE.U32 R4, R13, UR8, RZ ;  /* 0x000000080d047c25 */ /* 0x000fc8000f8e00ff */
[----:B------:R-:W-:-:S04]  /*f9e0*/  IMAD.WIDE.U32 R4, P0, R7, UR9, R4 ;  /* 0x0000000907047c25 */ /* 0x000fc8000f800004 */
[----:B------:R-:W-:-:S04]  /*f9f0*/  IMAD.WIDE.U32 R6, R7, UR8, RZ ;  /* 0x0000000807067c25 */ /* 0x000fc8000f8e00ff */
[----:B------:R-:W-:Y:S01]  /*fa00*/  IMAD.X R3, RZ, RZ, RZ, P0 ;  /* 0x000000ffff037224 */ /* 0x000fe200000e06ff */
[----:B------:R-:W-:Y:S01]  /*fa10*/  IADD3 RZ, P0, R7, R4, RZ ;  /* 0x0000000407ff7210 */ /* 0x000fe20007f1e0ff */
[----:B------:R-:W-:-:S04]  /*fa20*/  IMAD.MOV.U32 R2, RZ, RZ, R5 ;  /* 0x000000ffff027224 */ /* 0x000fc800078e0005 */
[----:B------:R-:W-:-:S08]  /*fa30*/  IMAD.WIDE.U32.X R2, R13, UR9, R2, P0 ;  /* 0x000000090d027c25 */ /* 0x000fd000080e0402 */
.L_x_310:
[--C-:B------:R-:W-:Y:S01]  /*fa40*/  SHF.R.U64 R6, R2, UR10, R3.reuse ;  /* 0x0000000a02067c19 */ /* 0x100fe20008001203 */
[----:B------:R-:W-:Y:S01]  /*fa50*/  ULDC.64 UR8, c[0x0][0x620] ;  /* 0x0001880000087ab9 */ /* 0x000fe20000000a00 */
[----:B------:R-:W-:Y:S01]  /*fa60*/  SHF.R.U32.HI R2, RZ, UR10, R3 ;  /* 0x0000000aff027c19 */ /* 0x000fe20008011603 */
[----:B------:R-:W-:Y:S01]  /*fa70*/  IMAD.MOV.U32 R3, RZ, RZ, R16 ;  /* 0x000000ffff037224 */ /* 0x000fe200078e0010 */
[----:B------:R-:W-:Y:S01]  /*fa80*/  IADD3 R5, P0, RZ, -R6, RZ ;  /* 0x80000006ff057210 */ /* 0x000fe20007f1e0ff */
[----:B------:R-:W-:Y:S01]  /*fa90*/  ULDC UR7, c[0x0][0x150] ;  /* 0x0000540000077ab9 */ /* 0x000fe20000000800 */
[----:B0-----:R-:W-:Y:S01]  /*faa0*/  I2FP.F32.U32 R7, R12 ;  /* 0x0000000c00077245 */ /* 0x001fe20000201000 */
[----:B------:R-:W0:Y:S01]  /*fab0*/  LDC R19, c[0x0][0x144] ;  /* 0x00005100ff137b82 */ /* 0x000e220000000800 */
[----:B------:R-:W-:Y:S01]  /*fac0*/  ULDC.64 UR10, c[0x0][0x640] ;  /* 0x00019000000a7ab9 */ /* 0x000fe20000000a00 */
[----:B------:R-:W-:Y:S01]  /*fad0*/  IMAD.X R2, RZ, RZ, ~R2, P0 ;  /* 0x000000ffff027224 */ /* 0x000fe200000e0e02 */
[----:B------:R-:W-:-:S03]  /*fae0*/  ISETP.NE.U32.AND P0, PT, RZ, UR10, PT ;  /* 0x0000000aff007c0c */ /* 0x000fc6000bf05070 */
[----:B------:R-:W-:Y:S01]  /*faf0*/  IMAD R4, R2, UR8, RZ ;  /* 0x0000000802047c24 */ /* 0x000fe2000f8e02ff */
[----:B------:R-:W-:Y:S01]  /*fb00*/  ISETP.NE.AND.EX P0, PT, RZ, UR11, PT, P0 ;  /* 0x0000000bff007c0c */ /* 0x000fe2000bf05300 */
[----:B------:R-:W-:Y:S01]  /*fb10*/  IMAD.MOV.U32 R2, RZ, RZ, R14 ;  /* 0x000000ffff027224 */ /* 0x000fe200078e000e */
[----:B------:R-:W2:Y:S03]  /*fb20*/  LDC R13, c[0x0][0x148] ;  /* 0x00005200ff0d7b82 */ /* 0x000ea60000000800 */
[----:B------:R-:W-:Y:S01]  /*fb30*/  IMAD.WIDE.U32 R2, R5, UR8, R2 ;  /* 0x0000000805027c25 */ /* 0x000fe2000f8e0002 */
[----:B------:R-:W-:-:S03]  /*fb40*/  ULDC UR8, c[0x0][0x154] ;  /* 0x0000550000087ab9 */ /* 0x000fc60000000800 */
[----:B------:R-:W-:Y:S02]  /*fb50*/  IMAD R5, R5, UR9, R4 ;  /* 0x0000000905057c24 */ /* 0x000fe4000f8e0204 */
[----:B------:R-:W-:Y:S01]  /*fb60*/  FMUL R4, R7, UR7 ;  /* 0x0000000707047c20 */ /* 0x000fe20008400000 */
[----:B------:R-:W-:Y:S01]  /*fb70*/  ULDC UR7, c[0x0][0x618] ;  /* 0x0001860000077ab9 */ /* 0x000fe20000000800 */
[----:B------:R-:W-:Y:S01]  /*fb80*/  ULDC UR9, c[0x0][0x608] ;  /* 0x0001820000097ab9 */ /* 0x000fe20000000800 */
[----:B------:R-:W-:-:S03]  /*fb90*/  IMAD.IADD R3, R3, 0x1, R5 ;  /* 0x0000000103037824 */ /* 0x000fc600078e0205 */
[----:B------:R-:W3:Y:S02]  /*fba0*/  F2I.U32.TRUNC.NTZ R4, R4 ;  /* 0x0000000400047305 */ /* 0x000ee4000020f000 */
[----:B------:R-:W-:Y:S02]  /*fbb0*/  SHF.R.U64 R7, R2, UR7, R3 ;  /* 0x0000000702077c19 */ /* 0x000fe40008001203 */
[----:B-1----:R-:W-:-:S05]  /*fbc0*/  I2FP.F32.U32 R2, R0 ;  /* 0x0000000000027245 */ /* 0x002fca0000201000 */
[----:B------:R-:W-:Y:S01]  /*fbd0*/  FMUL R5, R2, UR8 ;  /* 0x0000000802057c20 */ /* 0x000fe20008400000 */
[----:B------:R-:W-:Y:S01]  /*fbe0*/  SHF.R.U32.HI R2, RZ, UR7, R3 ;  /* 0x00000007ff027c19 */ /* 0x000fe20008011603 */
[----:B------:R-:W-:Y:S02]  /*fbf0*/  ULDC UR7, c[0x0][0x658] ;  /* 0x0001960000077ab9 */ /* 0x000fe40000000800 */
[----:B------:R1:W4:Y:S01]  /*fc00*/  F2I.U32.TRUNC.NTZ R16, R5 ;  /* 0x0000000500107305 */ /* 0x000322000020f000 */
[----:B------:R-:W-:Y:S01]  /*fc10*/  SHF.R.U64 R15, R7, UR9, R2 ;  /* 0x00000009070f7c19 */ /* 0x000fe20008001202 */
[----:B---3--:R-:W-:Y:S01]  /*fc20*/  IMAD.MOV R4, RZ, RZ, -R4 ;  /* 0x000000ffff047224 */ /* 0x008fe200078e0a04 */
[----:B------:R-:W-:-:S03]  /*fc30*/  SHF.R.U32.HI R2, RZ, UR9, R2 ;  /* 0x00000009ff027c19 */ /* 0x000fc60008011602 */
[----:B0-----:R-:W-:Y:S01]  /*fc40*/  IMAD R12, R19, R4, R12 ;  /* 0x00000004130c7224 */ /* 0x001fe200078e020c */
[--C-:B------:R-:W-:Y:S02]  /*fc50*/  SHF.R.U64 R14, R15, UR7, R2.reuse ;  /* 0x000000070f0e7c19 */ /* 0x100fe40008001202 */
[----:B------:R-:W-:-:S03]  /*fc60*/  SHF.R.U32.HI R17, RZ, UR7, R2 ;  /* 0x00000007ff117c19 */ /* 0x000fc60008011602 */
[----:B------:R-:W-:Y:S02]  /*fc70*/  IMAD.MOV.U32 R2, RZ, RZ, R14 ;  /* 0x000000ffff027224 */ /* 0x000fe400078e000e */
[----:B------:R-:W-:Y:S01]  /*fc80*/  IMAD.MOV.U32 R3, RZ, RZ, R17 ;  /* 0x000000ffff037224 */ /* 0x000fe200078e0011 */
[----:B-12-4-:R-:W-:Y:S06]  /*fc90*/  @!P0 BRA `(.L_x_311) ;  /* 0x0000000000288947 */ /* 0x016fec0003800000 */
[----:B------:R-:W-:Y:S02]  /*fca0*/  ULDC UR7, c[0x0][0x64c] ;  /* 0x0001930000077ab9 */ /* 0x000fe40000000800 */
[----:B------:R-:W-:-:S05]  /*fcb0*/  IADD3 R3, P0, R14, UR7, RZ ;  /* 0x000000070e037c10 */ /* 0x000fca000ff1e0ff */
[----:B------:R-:W-:-:S04]  /*fcc0*/  IMAD.X R17, RZ, RZ, R17, P0 ;  /* 0x000000ffff117224 */ /* 0x000fc800000e0611 */
[----:B------:R-:W-:-:S04]  /*fcd0*/  IMAD.WIDE.U32 R4, R17, UR10, RZ ;  /* 0x0000000a11047c25 */ /* 0x000fc8000f8e00ff */
[----:B------:R-:W-:-:S04]  /*fce0*/  IMAD.WIDE.U32 R4, P0, R3, UR11, R4 ;  /* 0x0000000b03047c25 */ /* 0x000fc8000f800004 */
[----:B------:R-:W-:-:S04]  /*fcf0*/  IMAD.WIDE.U32 R2, R3, UR10, RZ ;  /* 0x0000000a03027c25 */ /* 0x000fc8000f8e00ff */
[----:B------:R-:W-:Y:S01]  /*fd00*/  IMAD.MOV.U32 R2, RZ, RZ, R5 ;  /* 0x000000ffff027224 */ /* 0x000fe200078e0005 */
[----:B------:R-:W-:Y:S01]  /*fd10*/  IADD3 RZ, P1, R3, R4, RZ ;  /* 0x0000000403ff7210 */ /* 0x000fe20007f3e0ff */
[----:B------:R-:W-:-:S04]  /*fd20*/  IMAD.X R3, RZ, RZ, RZ, P0 ;  /* 0x000000ffff037224 */ /* 0x000fc800000e06ff */
[----:B------:R-:W-:-:S08]  /*fd30*/  IMAD.WIDE.U32.X R2, R17, UR11, R2, P1 ;  /* 0x0000000b11027c25 */ /* 0x000fd000088e0402 */
.L_x_311:
[----:B------:R-:W-:Y:S01]  /*fd40*/  ULDC UR7, c[0x0][0x648] ;  /* 0x0001920000077ab9 */ /* 0x000fe20000000800 */
[----:B------:R-:W-:Y:S01]  /*fd50*/  LOP3.LUT R15, R15, UR6, RZ, 0xc0, !PT ;  /* 0x000000060f0f7c12 */ /* 0x000fe2000f8ec0ff */
[----:B------:R-:W-:Y:S01]  /*fd60*/  IMAD.MOV R16, RZ, RZ, -R16 ;  /* 0x000000ffff107224 */ /* 0x000fe200078e0a10 */
[----:B------:R-:W-:Y:S01]  /*fd70*/  SHF.R.U64 R2, R2, UR7, R3 ;  /* 0x0000000702027c19 */ /* 0x000fe20008001203 */
[----:B------:R-:W-:Y:S01]  /*fd80*/  ULDC UR7, c[0x0][0x638] ;  /* 0x00018e0000077ab9 */ /* 0x000fe20000000800 */
[----:B------:R-:W-:Y:S01]  /*fd90*/  LOP3.LUT R7, R7, UR4, RZ, 0xc0, !PT ;  /* 0x0000000407077c12 */ /* 0x000fe2000f8ec0ff */
[----:B------:R-:W-:Y:S01]  /*fda0*/  @P3 IMAD R12, R13, R16, R0 ;  /* 0x000000100d0c3224 */ /* 0x000fe200078e0200 */
[----:B------:R-:W-:Y:S01]  /*fdb0*/  ULDC UR8, c[0x0][0x610] ;  /* 0x0001840000087ab9 */ /* 0x000fe20000000800 */
[----:B------:R-:W-:Y:S02]  /*fdc0*/  IMAD.MOV R3, RZ, RZ, -R2 ;  /* 0x000000ffff037224 */ /* 0x000fe400078e0a02 */
[----:B------:R-:W-:-:S02]  /*fdd0*/  IMAD R5, R2, UR5, R15 ;  /* 0x0000000502057c24 */ /* 0x000fc4000f8e020f */
[----:B------:R-:W-:Y:S01]  /*fde0*/  IMAD R14, R3, UR7, R14 ;  /* 0x00000007030e7c24 */ /* 0x000fe2000f8e020e */
[----:B------:R-:W-:Y:S01]  /*fdf0*/  ULDC UR7, c[0x0][0x600] ;  /* 0x0001800000077ab9 */ /* 0x000fe20000000800 */
[----:B------:R-:W-:Y:S02]  /*fe00*/  IMAD R5, R5, UR8, R12 ;  /* 0x0000000805057c24 */ /* 0x000fe4000f8e020c */
[----:B------:R-:W-:Y:S02]  /*fe10*/  IMAD R14, R14, UR7, R7 ;  /* 0x000000070e0e7c24 */ /* 0x000fe4000f8e0207 */
[----:B------:R-:W-:-:S03]  /*fe20*/  IMAD.MOV.U32 R0, RZ, RZ, 0x1 ;  /* 0x00000001ff007424 */ /* 0x000fc600078e00ff */
[----:B------:R-:W-:Y:S02]  /*fe30*/  SEL R7, R14, R5, !P3 ;  /* 0x000000050e077207 */ /* 0x000fe40005800000 */
[----:B------:R-:W-:-:S07]  /*fe40*/  SEL R5, R5, R14, !P3 ;  /* 0x0000000e05057207 */ /* 0x000fce0005800000 */
.L_x_309:
[----:B------:R-:W-:Y:S05]  /*fe50*/  BSYNC B1 ;  /* 0x0000000000017941 */ /* 0x000fea0003800000 */
.L_x_308:
[----:B------:R-:W-:-:S13]  /*fe60*/  LOP3.LUT P0, RZ, R0, 0xff, RZ, 0xc0, !PT ;  /* 0x000000ff00ff7812 */ /* 0x000fda000780c0ff */
[----:B------:R-:W-:Y:S05]  /*fe70*/  @P0 BRA `(.L_x_312) ;  /* 0xfffffff400180947 */ /* 0x000fea000383ffff */
[----:B------:R-:W-:Y:S05]  /*fe80*/  BSYNC B0 ;  /* 0x0000000000007941 */ /* 0x000fea0003800000 */
.L_x_301:
[----:B------:R-:W-:-:S03]  /*fe90*/  UMOV UR7, 0xffffffff ;  /* 0xffffffff00077882 */ /* 0x000fc60000000000 */
[----:B------:R-:W-:Y:S05]  /*fea0*/  BRA.DIV UR7, `(.L_x_313) ;  /* 0x0000000607287947 */ /* 0x000fea000b800000 */
[----:B------:R-:W-:-:S13]  /*feb0*/  ELECT P0, URZ, PT ;  /* 0x00000000003f782f */ /* 0x000fda0003800000 */
.L_x_327:
[----:B------:R-:W-:Y:S04]  /*fec0*/  BSSY B0, `(.L_x_314) ;  /* 0x000002c000007945 */ /* 0x000fe80003800000 */
[----:B------:R-:W-:Y:S05]  /*fed0*/  @!P0 BRA `(.L_x_315) ;  /* 0x0000000000a88947 */ /* 0x000fea0003800000 */
[----:B------:R-:W-:-:S04]  /*fee0*/  ULOP3.LUT UR7, UR13, 0x2, URZ, 0xfc, !UPT ;  /* 0x000000020d077892 */ /* 0x000fc8000f8efc3f */
[----:B------:R-:W-:-:S06]  /*fef0*/  UISETP.NE.AND UP0, UPT, UR7, 0x3, UPT ;  /* 0x000000030700788c */ /* 0x000fcc000bf05270 */
[----:B------:R-:W-:-:S13]  /*ff00*/  PLOP3.LUT P0, PT, PT, PT, UP0, 0x80, 0x0 ;  /* 0x000000000000781c */ /* 0x000fda0003f0f008 */
[----:B------:R-:W-:Y:S05]  /*ff10*/  @!P0 BRA `(.L_x_316) ;  /* 0x0000000000048947 */ /* 0x000fea0003800000 */
[----:B------:R-:W-:Y:S01]  /*ff20*/  BPT.TRAP 0x1 ;  /* 0x000000040000795c */ /* 0x000fe20000300000 */
.L_x_316:
[----:B------:R-:W0:Y:S01]  /*ff30*/  S2R R3, SR_CgaCtaId ;  /* 0x0000000000037919 */ /* 0x000e220000008800 */
[----:B------:R-:W-:Y:S02]  /*ff40*/  MOV R0, 0x400 ;  /* 0x0000040000007802 */ /* 0x000fe40000000f00 */
[----:B------:R-:W-:Y:S02]  /*ff50*/  SHF.L.U32 R2, R11, 0x1f, RZ ;  /* 0x0000001f0b027819 */ /* 0x000fe400000006ff */
[----:B0-----:R-:W-:-:S05]  /*ff60*/  LEA R3, R3, R0, 0x18 ;  /* 0x0000000003037211 */ /* 0x001fca00078ec0ff */
[----:B------:R-:W-:-:S04]  /*ff70*/  VIADD R3, R3, 0x20 ;  /* 0x0000002003037836 */ /* 0x000fc80000000000 */
[C---:B------:R-:W-:Y:S02]  /*ff80*/  IMAD R5, R10.reuse, 0x8, R3 ;  /* 0x000000080a057824 */ /* 0x040fe400078e0203 */
[----:B------:R-:W-:Y:S02]  /*ff90*/  VIADD R10, R10, 0x1 ;  /* 0x000000010a0a7836 */ /* 0x000fe40000000000 */
[----:B------:R-:W0:Y:S03]  /*ffa0*/  SYNCS.PHASECHK.TRANS64.TRYWAIT P0, [R5+URZ], R2 ;  /* 0x00000002050075a7 */ /* 0x000e26000800017f */
[----:B------:R-:W-:-:S04]  /*ffb0*/  ISETP.NE.AND P1, PT, R10, 0x4, PT ;  /* 0x000000040a00780c */ /* 0x000fc80003f25270 */
[----:B------:R-:W-:Y:S02]  /*ffc0*/  SEL R0, RZ, 0x1, P1 ;  /* 0x00000001ff007807 */ /* 0x000fe40000800000 */
[----:B------:R-:W-:Y:S02]  /*ffd0*/  SEL R10, R10, RZ, P1 ;  /* 0x000000ff0a0a7207 */ /* 0x000fe40000800000 */
[----:B------:R-:W-:-:S03]  /*ffe0*/  LOP3.LUT R11, R11, R0, RZ, 0x3c, !PT ;  /* 0x000000000b0b7212 */ /* 0x000fc600078e3cff */
[----:B------:R-:W-:Y:S01]  /*fff0*/  IMAD R7, R10, 0x8, R3 ;  /* 0x000000080a077824 */ /* 0x000fe200078e0203 */
[----:B------:R-:W-:Y:S01]  /*10000*/  SHF.L.U32 R4, R11, 0x1f, RZ ;  /* 0x0000001f0b047819 */ /* 0x000fe200000006ff */
[----:B0-----:R-:W-:Y:S06]  /*10010*/  @!P0 BRA `(.L_x_317) ;  /* 0x0000000000ec8947 */ /* 0x001fec0003800000 */
.L_x_328:
[----:B------:R-:W1:Y:S01]  /*10020*/  SYNCS.PHASECHK.TRANS64.TRYWAIT P0, [R7+URZ], R4 ;  /* 0x00000004070075a7 */ /* 0x000e62000800017f */
[----:B------:R-:W-:-:S05]  /*10030*/  VIADD R0, R10, 0x1 ;  /* 0x000000010a007836 */ /* 0x000fca0000000000 */
[----:B------:R-:W-:-:S04]  /*10040*/  ISETP.NE.AND P1, PT, R0, 0x4, PT ;  /* 0x000000040000780c */ /* 0x000fc80003f25270 */
[----:B0-----:R-:W-:Y:S02]  /*10050*/  SEL R2, RZ, 0x1, P1 ;  /* 0x00000001ff027807 */ /* 0x001fe40000800000 */
[----:B------:R-:W-:Y:S02]  /*10060*/  SEL R0, R0, RZ, P1 ;  /* 0x000000ff00007207 */ /* 0x000fe40000800000 */
[----:B------:R-:W-:-:S03]  /*10070*/  LOP3.LUT R11, R11, R2, RZ, 0x3c, !PT ;  /* 0x000000020b0b7212 */ /* 0x000fc600078e3cff */
[----:B------:R-:W-:Y:S01]  /*10080*/  IMAD R6, R0, 0x8, R3 ;  /* 0x0000000800067824 */ /* 0x000fe200078e0203 */
[----:B------:R-:W-:Y:S01]  /*10090*/  SHF.L.U32 R5, R11, 0x1f, RZ ;  /* 0x0000001f0b057819 */ /* 0x000fe200000006ff */
[----:B-1----:R-:W-:Y:S06]  /*100a0*/  @!P0 BRA `(.L_x_318) ;  /* 0x0000000000dc8947 */ /* 0x002fec0003800000 */
.L_x_329:
[----:B------:R-:W1:Y:S01]  /*100b0*/  SYNCS.PHASECHK.TRANS64.TRYWAIT P0, [R6+URZ], R5 ;  /* 0x00000005060075a7 */ /* 0x000e62000800017f */
[----:B------:R-:W-:-:S05]  /*100c0*/  VIADD R0, R0, 0x1 ;  /* 0x0000000100007836 */ /* 0x000fca0000000000 */
[----:B------:R-:W-:-:S04]  /*100d0*/  ISETP.NE.AND P1, PT, R0, 0x4, PT ;  /* 0x000000040000780c */ /* 0x000fc80003f25270 */
[----:B------:R-:W-:Y:S02]  /*100e0*/  SEL R2, RZ, 0x1, P1 ;  /* 0x00000001ff027807 */ /* 0x000fe40000800000 */
[----:B------:R-:W-:Y:S02]  /*100f0*/  SEL R0, R0, RZ, P1 ;  /* 0x000000ff00007207 */ /* 0x000fe40000800000 */
[----:B------:R-:W-:Y:S01]  /*10100*/  LOP3.LUT R2, R11, R2, RZ, 0x3c, !PT ;  /* 0x000000020b027212 */ /* 0x000fe200078e3cff */
[----:B-1----:R-:W-:Y:S06]  /*10110*/  @!P0 BRA `(.L_x_319) ;  /* 0x0000000000d48947 */ /* 0x002fec0003800000 */
.L_x_330:
[----:B------:R-:W-:Y:S01]  /*10120*/  IMAD R3, R0, 0x8, R3 ;  /* 0x0000000800037824 */ /* 0x000fe200078e0203 */
[----:B------:R-:W-:-:S07]  /*10130*/  SHF.L.U32 R0, R2, 0x1f, RZ ;  /* 0x0000001f02007819 */ /* 0x000fce00000006ff */
.L_x_320:
[----:B--2---:R2:W3:Y:S02]  /*10140*/  SYNCS.PHASECHK.TRANS64.TRYWAIT P0, [R3+URZ], R0 ;  /* 0x00000000030075a7 */ /* 0x0044e4000800017f */
[----:B---3--:R-:W-:Y:S05]  /*10150*/  @!P0 NANOSLEEP.SYNCS 0x989680 ;  /* 0x009896800000895d */ /* 0x008fea0003900000 */
[----:B------:R-:W3:Y:S02]  /*10160*/  @!P0 SYNCS.PHASECHK.TRANS64 P0, [R3+URZ], R0 ;  /* 0x00000000030085a7 */ /* 0x000ee4000800007f */
[----:B---3--:R-:W-:Y:S05]  /*10170*/  @!P0 BRA `(.L_x_320) ;  /* 0xfffffffc00f08947 */ /* 0x008fea000383ffff */
.L_x_315:
[----:B------:R-:W-:Y:S05]  /*10180*/  BSYNC B0 ;  /* 0x0000000000007941 */ /* 0x000fea0003800000 */
.L_x_314:
[----:B------:R-:W-:Y:S05]  /*10190*/  EXIT ;  /* 0x000000000000794d */ /* 0x000fea0003800000 */
.L_x_21:
[----:B-1----:R-:W-:-:S04]  /*101a0*/  IMAD.U32 R3, RZ, RZ, UR6 ;  /* 0x00000006ff037e24 */ /* 0x002fc8000f8e00ff */
[----:B------:R1:W2:Y:S03]  /*101b0*/  SYNCS.PHASECHK.TRANS64.TRYWAIT P1, [R3+URZ], R0 ;  /* 0x00000000030075a7 */ /* 0x0002a6000802017f */
[----:B--2---:R-:W-:Y:S05]  /*101c0*/  @!P1 NANOSLEEP.SYNCS 0x989680 ;  /* 0x009896800000995d */ /* 0x004fea0003900000 */
[----:B------:R-:W2:Y:S02]  /*101d0*/  @!P1 SYNCS.PHASECHK.TRANS64 P1, [R3+URZ], R0 ;  /* 0x00000000030095a7 */ /* 0x000ea4000802007f */
[----:B--2---:R-:W-:Y:S05]  /*101e0*/  @!P1 BRA `(.L_x_21) ;  /* 0xfffffffc00ec9947 */ /* 0x004fea000383ffff */
[----:B------:R-:W-:Y:S05]  /*101f0*/  BRA `(.L_x_20) ;  /* 0xffffff1800e87947 */ /* 0x000fea000383ffff */
.L_x_27:
[----:B-----5:R1:W-:Y:S02]  /*10200*/  STL [R1+0x8c], R0 ;  /* 0x00008c0001007387 */ /* 0x0203e40000100800 */
[----:B-1----:R-:W-:-:S04]  /*10210*/  IMAD.U32 R0, RZ, RZ, UR9 ;  /* 0x00000009ff007e24 */ /* 0x002fc8000f8e00ff */
[----:B------:R1:W3:Y:S03]  /*10220*/  SYNCS.PHASECHK.TRANS64.TRYWAIT P1, [R0+URZ], R229 ;  /* 0x000000e5000075a7 */ /* 0x0002e6000802017f */
[----:B---3--:R-:W-:Y:S05]  /*10230*/  @!P1 NANOSLEEP.SYNCS 0x989680 ;  /* 0x009896800000995d */ /* 0x008fea0003900000 */
[----:B------:R1:W3:Y:S02]  /*10240*/  @!P1 SYNCS.PHASECHK.TRANS64 P1, [R0+URZ], R229 ;  /* 0x000000e5000095a7 */ /* 0x0002e4000802007f */
[----:B-1----:R1:W5:Y:S02]  /*10250*/  LDL.LU R0, [R1+0x8c] ;  /* 0x00008c0001007983 */ /* 0x0023640000300800 */
[----:B-1-3--:R-:W-:Y:S05]  /*10260*/  @!P1 BRA `(.L_x_27) ;  /* 0xfffffffc00e49947 */ /* 0x00afea000383ffff */
[----:B------:R-:W-:Y:S05]  /*10270*/  BRA `(.L_x_26) ;  /* 0xffffff2c005c7947 */ /* 0x000fea000383ffff */
.L_x_302:
[----:B------:R-:W-:Y:S01]  /*10280*/  BSSY B1, `(.L_x_321) ;  /* 0x0000006000017945 */ /* 0x000fe20003800000 */
[----:B------:R-:W-:-:S07]  /*10290*/  IMAD.MOV.U32 R0, RZ, RZ, -0x1 ;  /* 0xffffffffff007424 */ /* 0x000fce00078e00ff */
[----:B------:R-:W-:Y:S05]  /*102a0*/  WARPSYNC.COLLECTIVE R0, `(.L_x_322) ;  /* 0x00000000000c7348 */ /* 0x000fea0003c00000 */
[----:B------:R-:W-:Y:S02]  /*102b0*/  ELECT P0, UR62, PT ;  /* 0x00000000003e782f */ /* 0x000fe40003800000 */
[----:B------:R-:W-:Y:S01]  /*102c0*/  MOV R0, UR62 ;  /* 0x0000003e00007c02 */ /* 0x000fe20008000f00 */
[----:B------:R-:W-:Y:S10]  /*102d0*/  ENDCOLLECTIVE ;  /* 0x000000000000791b */ /* 0x000ff40003800000 */
.L_x_322:
[----:B------:R-:W-:Y:S05]  /*102e0*/  BSYNC B1 ;  /* 0x0000000000017941 */ /* 0x000fea0003800000 */
.L_x_321:
[----:B------:R-:W-:Y:S05]  /*102f0*/  BRA `(.L_x_323) ;  /* 0xfffffff000047947 */ /* 0x000fea000383ffff */
.L_x_305:
[----:B0-----:R0:W2:Y:S02]  /*10300*/  SYNCS.PHASECHK.TRANS64.TRYWAIT P0, [R5+URZ+0x20], R2 ;  /* 0x00002002050075a7 */ /* 0x0010a4000800017f */
[----:B--2---:R-:W-:Y:S05]  /*10310*/  @!P0 NANOSLEEP.SYNCS 0x989680 ;  /* 0x009896800000895d */ /* 0x004fea0003900000 */
[----:B------:R-:W2:Y:S02]  /*10320*/  @!P0 SYNCS.PHASECHK.TRANS64 P0, [R5+URZ+0x20], R2 ;  /* 0x00002002050085a7 */ /* 0x000ea4000800007f */
[----:B--2---:R-:W-:Y:S05]  /*10330*/  @!P0 BRA `(.L_x_305) ;  /* 0xfffffffc00f08947 */ /* 0x004fea000383ffff */
[----:B------:R-:W-:Y:S05]  /*10340*/  BRA `(.L_x_324) ;  /* 0xfffffff000487947 */ /* 0x000fea000383ffff */
.L_x_313:
[----:B------:R-:W-:Y:S01]  /*10350*/  BSSY B0, `(.L_x_325) ;  /* 0x0000006000007945 */ /* 0x000fe20003800000 */
[----:B------:R-:W-:-:S07]  /*10360*/  IMAD.MOV.U32 R0, RZ, RZ, -0x1 ;  /* 0xffffffffff007424 */ /* 0x000fce00078e00ff */
[----:B------:R-:W-:Y:S05]  /*10370*/  WARPSYNC.COLLECTIVE R0, `(.L_x_326) ;  /* 0x00000000000c7348 */ /* 0x000fea0003c00000 */
[----:B------:R-:W-:Y:S02]  /*10380*/  ELECT P0, UR62, PT ;  /* 0x00000000003e782f */ /* 0x000fe40003800000 */
[----:B------:R-:W-:Y:S01]  /*10390*/  MOV R0, UR62 ;  /* 0x0000003e00007c02 */ /* 0x000fe20008000f00 */
[----:B------:R-:W-:Y:S10]  /*103a0*/  ENDCOLLECTIVE ;  /* 0x000000000000791b */ /* 0x000ff40003800000 */
.L_x_326:
[----:B------:R-:W-:Y:S05]  /*103b0*/  BSYNC B0 ;  /* 0x0000000000007941 */ /* 0x000fea0003800000 */
.L_x_325:
[----:B------:R-:W-:Y:S05]  /*103c0*/  BRA `(.L_x_327) ;  /* 0xfffffff800bc7947 */ /* 0x000fea000383ffff */
.L_x_317:
[----:B0-----:R0:W1:Y:S02]  /*103d0*/  SYNCS.PHASECHK.TRANS64.TRYWAIT P0, [R5+URZ], R2 ;  /* 0x00000002050075a7 */ /* 0x001064000800017f */
[----:B-1----:R-:W-:Y:S05]  /*103e0*/  @!P0 NANOSLEEP.SYNCS 0x989680 ;  /* 0x009896800000895d */ /* 0x002fea0003900000 */
[----:B------:R-:W1:Y:S02]  /*103f0*/  @!P0 SYNCS.PHASECHK.TRANS64 P0, [R5+URZ], R2 ;  /* 0x00000002050085a7 */ /* 0x000e64000800007f */
[----:B-1----:R-:W-:Y:S05]  /*10400*/  @!P0 BRA `(.L_x_317) ;  /* 0xfffffffc00f08947 */ /* 0x002fea000383ffff */
[----:B------:R-:W-:Y:S05]  /*10410*/  BRA `(.L_x_328) ;  /* 0xfffffffc00007947 */ /* 0x000fea000383ffff */
.L_x_318:
[----:B0-----:R0:W1:Y:S02]  /*10420*/  SYNCS.PHASECHK.TRANS64.TRYWAIT P0, [R7+URZ], R4 ;  /* 0x00000004070075a7 */ /* 0x001064000800017f */
[----:B-1----:R-:W-:Y:S05]  /*10430*/  @!P0 NANOSLEEP.SYNCS 0x989680 ;  /* 0x009896800000895d */ /* 0x002fea0003900000 */
[----:B------:R-:W1:Y:S02]  /*10440*/  @!P0 SYNCS.PHASECHK.TRANS64 P0, [R7+URZ], R4 ;  /* 0x00000004070085a7 */ /* 0x000e64000800007f */
[----:B-1----:R-:W-:Y:S05]  /*10450*/  @!P0 BRA `(.L_x_318) ;  /* 0xfffffffc00f08947 */ /* 0x002fea000383ffff */
[----:B------:R-:W-:Y:S05]  /*10460*/  BRA `(.L_x_329) ;  /* 0xfffffffc00107947 */ /* 0x000fea000383ffff */
.L_x_319:
[----:B-1----:R1:W2:Y:S02]  /*10470*/  SYNCS.PHASECHK.TRANS64.TRYWAIT P0, [R6+URZ], R5 ;  /* 0x00000005060075a7 */ /* 0x0022a4000800017f */
[----:B--2---:R-:W-:Y:S05]  /*10480*/  @!P0 NANOSLEEP.SYNCS 0x989680 ;  /* 0x009896800000895d */ /* 0x004fea0003900000 */
[----:B------:R-:W2:Y:S02]  /*10490*/  @!P0 SYNCS.PHASECHK.TRANS64 P0, [R6+URZ], R5 ;  /* 0x00000005060085a7 */ /* 0x000ea4000800007f */
[----:B--2---:R-:W-:Y:S05]  /*104a0*/  @!P0 BRA `(.L_x_319) ;  /* 0xfffffffc00f08947 */ /* 0x004fea000383ffff */
[----:B------:R-:W-:Y:S05]  /*104b0*/  BRA `(.L_x_330) ;  /* 0xfffffffc00187947 */ /* 0x000fea000383ffff */
.L_x_331:
[----:B------:R-:W-:-:S00]  /*104c0*/  BRA `(.L_x_331) ;  /* 0xfffffffc00fc7947 */ /* 0x000fc0000383ffff */
[----:B------:R-:W-:-:S00]  /*104d0*/  NOP ;  /* 0x0000000000007918 */ /* 0x000fc00000000000 */
        /* <DEDUP_REMOVED lines=10> */
.L_x_332:


//--------------------- .nv.shared._ZN7cutlass13device_kernelINS_4gemm6kernel13GemmUniversalIN4cute5tupleIJiiiiEEENS1_10collective13CollectiveMmaINS1_37MainloopSm90TmaGmmaWarpSpecializedFP8ILi4ENS5_IJNS4_1CILi1EEENSA_ILi2EEESB_EEENS1_35KernelTmaWarpSpecializedCooperativeEEENS5_IJNSA_ILi128EEENSA_ILi256EEENSA_ILi64EEEEEENS_12float_e5m2_tENS5_IJlSB_lEEESK_SL_NS4_8TiledMMAINS4_8MMA_AtomIJNS4_4SM904GMMA31MMA_64x256x32_F32E5M2E5M2_SS_TNILNSP_7ScaleInE1ELSR_1EEEEEENS4_6LayoutINS5_IJSC_SB_SB_EEENS5_IJSB_NSA_ILi0EEESW_EEEEENS5_IJNS4_10UnderscoreESZ_SZ_EEEEENS4_23SM90_TMA_LOAD_MULTICASTENS4_14ComposedLayoutINS4_7SwizzleILi2ELi4ELi3EEENS4_18smem_ptr_flag_bitsILi8EEENSU_INS5_IJNSA_ILi8EEESI_EEENS5_IJSI_SB_EEEEEEEvNS4_8identityENS4_13SM90_TMA_LOADES1C_vS1D_EENS_8epilogue10collective6detail29Sm90TmaWarpSpecializedAdapterINS1H_15DefaultEpilogueISK_SL_SL_NS1G_6thread17LinearCombinationISK_Li1EffLNS1L_9ScaleType4KindE0ELNS_15FloatRoundStyleE2ESK_EENS1_15EpilogueDefaultEEEEEvvEEEEvNT_6ParamsE --------------------------
	.section	.nv.shared._ZN7cutlass13device_kernelINS_4gemm6kernel13GemmUniversalIN4cute5tupleIJiiiiEEENS1_10collective13CollectiveMmaINS1_37MainloopSm90TmaGmmaWarpSpecializedFP8ILi4ENS5_IJNS4_1CILi1EEENSA_ILi2EEESB_EEENS1_35KernelTmaWarpSpecializedCooperativeEEENS5_IJNSA_ILi128EEENSA_ILi256EEENSA_ILi64EEEEEENS_12float_e5m2_tENS5_IJlSB_lEEESK_SL_NS4_8TiledMMAINS4_8MMA_AtomIJNS4_4SM904GMMA31MMA_64x256x32_F32E5M2E5M2_SS_TNILNSP_7ScaleInE1ELSR_1EEEEEENS4_6LayoutINS5_IJSC_SB_SB_EEENS5_IJSB_NSA_ILi0EEESW_EEEEENS5_IJNS4_10UnderscoreESZ_SZ_EEEEENS4_23SM90_TMA_LOAD_MULTICASTENS4_14ComposedLayoutINS4_7SwizzleILi2ELi4ELi3EEENS4_18smem_ptr_flag_bitsILi8EEENSU_INS5_IJNSA_ILi8EEESI_EEENS5_IJSI_SB_EEEEEEEvNS4_8identityENS4_13SM90_TMA_LOADES1C_vS1D_EENS_8epilogue10collective6detail29Sm90TmaWarpSpecializedAdapterINS1H_15DefaultEpilogueISK_SL_SL_NS1G_6thread17LinearCombinationISK_Li1EffLNS1L_9ScaleType4KindE0ELNS_15FloatRoundStyleE2ESK_EENS1_15EpilogueDefaultEEEEEvvEEEEvNT_6ParamsE,"aw",@nobits
	.sectionflags	@""
	.align	16
	.zero		1024


//--------------------- .nv.shared.reserved.0     --------------------------
	.section	.nv.shared.reserved.0,"aw",@nobits
	.weak		__nv_reservedSMEM_offset_0_alias
	.size		__nv_reservedSMEM_offset_0_alias, 0, 0
	.other		__nv_reservedSMEM_offset_0_alias,@"STO_CUDA_RESERVED_SHARED STV_DEFAULT"
__nv_reservedSMEM_offset_0_alias:
	.zero		0


//--------------------- .nv.global                --------------------------
	.section	.nv.global,"aw",@nobits
.nv.global:
	.type		_ZN39_INTERNAL_c7d367f6_4_k_cu_cf6849b7_46124cute1_E,@object
	.size		_ZN39_INTERNAL_c7d367f6_4_k_cu_cf6849b7_46124cute1_E,(_ZN39_INTERNAL_c7d367f6_4_k_cu_cf6849b7_46124cuda3std3__45__cpo6cbeginE - _ZN39_INTERNAL_c7d367f6_4_k_cu_cf6849b7_46124cute1_E)
_ZN39_INTERNAL_c7d367f6_4_k_cu_cf6849b7_46124cute1_E:
	.zero		1
	.type		_ZN39_INTERNAL_c7d367f6_4_k_cu_cf6849b7_46124cuda3std3__45__cpo6cbeginE,@object
	.size		_ZN39_INTERNAL_c7d367f6_4_k_cu_cf6849b7_46124cuda3std3__45__cpo6cbeginE,(_ZN39_INTERNAL_c7d367f6_4_k_cu_cf6849b7_46124cuda3std3__48in_placeE - _ZN39_INTERNAL_c7d367f6_4_k_cu_cf6849b7_46124cuda3std3__45__cpo6cbeginE)
_ZN39_INTERNAL_c7d367f6_4_k_cu_cf6849b7_46124cuda3std3__45__cpo6cbeginE:
	.zero		1
	.type		_ZN39_INTERNAL_c7d367f6_4_k_cu_cf6849b7_46124cuda3std3__48in_placeE,@object
	.size		_ZN39_INTERNAL_c7d367f6_4_k_cu_cf6849b7_46124cuda3std3__48in_placeE,(_ZN39_INTERNAL_c7d367f6_4_k_cu_cf6849b7_46124cuda3std6ranges3__45__cpo9iter_moveE - _ZN39_INTERNAL_c7d367f6_4_k_cu_cf6849b7_46124cuda3std3__48in_placeE)
_ZN39_INTERNAL_c7d367f6_4_k_cu_cf6849b7_46124cuda3std3__48in_placeE:
	.zero		1
	.type		_ZN39_INTERNAL_c7d367f6_4_k_cu_cf6849b7_46124cuda3std6ranges3__45__cpo9iter_moveE,@object
	.size		_ZN39_INTERNAL_c7d367f6_4_k_cu_cf6849b7_46124cuda3std6ranges3__45__cpo9iter_moveE,(_ZN39_INTERNAL_c7d367f6_4_k_cu_cf6849b7_46124cuda3std3__45__cpo5beginE - _ZN39_INTERNAL_c7d367f6_4_k_cu_cf6849b7_46124cuda3std6ranges3__45__cpo9iter_moveE)
_ZN39_INTERNAL_c7d367f6_4_k_cu_cf6849b7_46124cuda3std6ranges3__45__cpo9iter_moveE:
	.zero		1
	.type		_ZN39_INTERNAL_c7d367f6_4_k_cu_cf6849b7_46124cuda3std3__45__cpo5beginE,@object
	.size		_ZN39_INTERNAL_c7d367f6_4_k_cu_cf6849b7_46124cuda3std3__45__cpo5beginE,(_ZN39_INTERNAL_c7d367f6_4_k_cu_cf6849b7_46124cuda3std3__441_GLOBAL__N__c7d367f6_4_k_cu_cf6849b7_46126ignoreE - _ZN39_INTERNAL_c7d367f6_4_k_cu_cf6849b7_46124cuda3std3__45__cpo5beginE)
_ZN39_INTERNAL_c7d367f6_4_k_cu_cf6849b7_46124cuda3std3__45__cpo5beginE:
	.zero		1
	.type		_ZN39_INTERNAL_c7d367f6_4_k_cu_cf6849b7_46124cuda3std3__441_GLOBAL__N__c7d367f6_4_k_cu_cf6849b7_46126ignoreE,@object
	.size		_ZN39_INTERNAL_c7d367f6_4_k_cu_cf6849b7_46124cuda3std3__441_GLOBAL__N__c7d367f6_4_k_cu_cf6849b7_46126ignoreE,(_ZN39_INTERNAL_c7d367f6_4_k_cu_cf6849b7_46124cute7productE - _ZN39_INTERNAL_c7d367f6_4_k_cu_cf6849b7_46124cuda3std3__441_GLOBAL__N__c7d367f6_4_k_cu_cf6849b7_46126ignoreE)
_ZN39_INTERNAL_c7d367f6_4_k_cu_cf6849b7_46124cuda3std3__441_GLOBAL__N__c7d367f6_4_k_cu_cf6849b7_46126ignoreE:
	.zero		1
	.type		_ZN39_INTERNAL_c7d367f6_4_k_cu_cf6849b7_46124cute7productE,@object
	.size		_ZN39_INTERNAL_c7d367f6_4_k_cu_cf6849b7_46124cute7productE,(_ZN39_INTERNAL_c7d367f6_4_k_cu_cf6849b7_46124cuda3std3__45__cpo3endE - _ZN39_INTERNAL_c7d367f6_4_k_cu_cf6849b7_46124cute7productE)
_ZN39_INTERNAL_c7d367f6_4_k_cu_cf6849b7_46124cute7productE:
	.zero		1
	.type		_ZN39_INTERNAL_c7d367f6_4_k_cu_cf6849b7_46124cuda3std3__45__cpo3endE,@object
	.size		_ZN39_INTERNAL_c7d367f6_4_k_cu_cf6849b7_46124cuda3std3__45__cpo3endE,(_ZN39_INTERNAL_c7d367f6_4_k_cu_cf6849b7_46124cuda3std3__419piecewise_constructE - _ZN39_INTERNAL_c7d367f6_4_k_cu_cf6849b7_46124cuda3std3__45__cpo3endE)
_ZN39_INTERNAL_c7d367f6_4_k_cu_cf6849b7_46124cuda3std3__45__cpo3endE:
	.zero		1
	.type		_ZN39_INTERNAL_c7d367f6_4_k_cu_cf6849b7_46124cuda3std3__419piecewise_constructE,@object
	.size		_ZN39_INTERNAL_c7d367f6_4_k_cu_cf6849b7_46124cuda3std3__419piecewise_constructE,(_ZN39_INTERNAL_c7d367f6_4_k_cu_cf6849b7_46124cuda3std3__45__cpo4cendE - _ZN39_INTERNAL_c7d367f6_4_k_cu_cf6849b7_46124cuda3std3__419piecewise_constructE)
_ZN39_INTERNAL_c7d367f6_4_k_cu_cf6849b7_46124cuda3std3__419piecewise_constructE:
	.zero		1
	.type		_ZN39_INTERNAL_c7d367f6_4_k_cu_cf6849b7_46124cuda3std3__45__cpo4cendE,@object
	.size		_ZN39_INTERNAL_c7d367f6_4_k_cu_cf6849b7_46124cuda3std3__45__cpo4cendE,(_ZN39_INTERNAL_c7d367f6_4_k_cu_cf6849b7_46124cuda3std6ranges3__45__cpo4swapE - _ZN39_INTERNAL_c7d367f6_4_k_cu_cf6849b7_46124cuda3std3__45__cpo4cendE)
_ZN39_INTERNAL_c7d367f6_4_k_cu_cf6849b7_46124cuda3std3__45__cpo4cendE:
	.zero		1
	.type		_ZN39_INTERNAL_c7d367f6_4_k_cu_cf6849b7_46124cuda3std6ranges3__45__cpo4swapE,@object
	.size		_ZN39_INTERNAL_c7d367f6_4_k_cu_cf6849b7_46124cuda3std6ranges3__45__cpo4swapE,(.L_7 - _ZN39_INTERNAL_c7d367f6_4_k_cu_cf6849b7_46124cuda3std6ranges3__45__cpo4swapE)
_ZN39_INTERNAL_c7d367f6_4_k_cu_cf6849b7_46124cuda3std6ranges3__45__cpo4swapE:
	.zero		1
.L_7:


//--------------------- .nv.constant0._ZN7cutlass13device_kernelINS_4gemm6kernel13GemmUniversalIN4cute5tupleIJiiiiEEENS1_10collective13CollectiveMmaINS1_37MainloopSm90TmaGmmaWarpSpecializedFP8ILi4ENS5_IJNS4_1CILi1EEENSA_ILi2EEESB_EEENS1_35KernelTmaWarpSpecializedCooperativeEEENS5_IJNSA_ILi128EEENSA_ILi256EEENSA_ILi64EEEEEENS_12float_e5m2_tENS5_IJlSB_lEEESK_SL_NS4_8TiledMMAINS4_8MMA_AtomIJNS4_4SM904GMMA31MMA_64x256x32_F32E5M2E5M2_SS_TNILNSP_7ScaleInE1ELSR_1EEEEEENS4_6LayoutINS5_IJSC_SB_SB_EEENS5_IJSB_NSA_ILi0EEESW_EEEEENS5_IJNS4_10UnderscoreESZ_SZ_EEEEENS4_23SM90_TMA_LOAD_MULTICASTENS4_14ComposedLayoutINS4_7SwizzleILi2ELi4ELi3EEENS4_18smem_ptr_flag_bitsILi8EEENSU_INS5_IJNSA_ILi8EEESI_EEENS5_IJSI_SB_EEEEEEEvNS4_8identityENS4_13SM90_TMA_LOADES1C_vS1D_EENS_8epilogue10collective6detail29Sm90TmaWarpSpecializedAdapterINS1H_15DefaultEpilogueISK_SL_SL_NS1G_6thread17LinearCombinationISK_Li1EffLNS1L_9ScaleType4KindE0ELNS_15FloatRoundStyleE2ESK_EENS1_15EpilogueDefaultEEEEEvvEEEEvNT_6ParamsE --------------------------
	.section	.nv.constant0._ZN7cutlass13device_kernelINS_4gemm6kernel13GemmUniversalIN4cute5tupleIJiiiiEEENS1_10collective13CollectiveMmaINS1_37MainloopSm90TmaGmmaWarpSpecializedFP8ILi4ENS5_IJNS4_1CILi1EEENSA_ILi2EEESB_EEENS1_35KernelTmaWarpSpecializedCooperativeEEENS5_IJNSA_ILi128EEENSA_ILi256EEENSA_ILi64EEEEEENS_12float_e5m2_tENS5_IJlSB_lEEESK_SL_NS4_8TiledMMAINS4_8MMA_AtomIJNS4_4SM904GMMA31MMA_64x256x32_F32E5M2E5M2_SS_TNILNSP_7ScaleInE1ELSR_1EEEEEENS4_6LayoutINS5_IJSC_SB_SB_EEENS5_IJSB_NSA_ILi0EEESW_EEEEENS5_IJNS4_10UnderscoreESZ_SZ_EEEEENS4_23SM90_TMA_LOAD_MULTICASTENS4_14ComposedLayoutINS4_7SwizzleILi2ELi4ELi3EEENS4_18smem_ptr_flag_bitsILi8EEENSU_INS5_IJNSA_ILi8EEESI_EEENS5_IJSI_SB_EEEEEEEvNS4_8identityENS4_13SM90_TMA_LOADES1C_vS1D_EENS_8epilogue10collective6detail29Sm90TmaWarpSpecializedAdapterINS1H_15DefaultEpilogueISK_SL_SL_NS1G_6thread17LinearCombinationISK_Li1EffLNS1L_9ScaleType4KindE0ELNS_15FloatRoundStyleE2ESK_EENS1_15EpilogueDefaultEEEEEvvEEEEvNT_6ParamsE,"a",@progbits
	.sectionflags	@""
	.align	4
.nv.constant0._ZN7cutlass13device_kernelINS_4gemm6kernel13GemmUniversalIN4cute5tupleIJiiiiEEENS1_10collective13CollectiveMmaINS1_37MainloopSm90TmaGmmaWarpSpecializedFP8ILi4ENS5_IJNS4_1CILi1EEENSA_ILi2EEESB_EEENS1_35KernelTmaWarpSpecializedCooperativeEEENS5_IJNSA_ILi128EEENSA_ILi256EEENSA_ILi64EEEEEENS_12float_e5m2_tENS5_IJlSB_lEEESK_SL_NS4_8TiledMMAINS4_8MMA_AtomIJNS4_4SM904GMMA31MMA_64x256x32_F32E5M2E5M2_SS_TNILNSP_7ScaleInE1ELSR_1EEEEEENS4_6LayoutINS5_IJSC_SB_SB_EEENS5_IJSB_NSA_ILi0EEESW_EEEEENS5_IJNS4_10UnderscoreESZ_SZ_EEEEENS4_23SM90_TMA_LOAD_MULTICASTENS4_14ComposedLayoutINS4_7SwizzleILi2ELi4ELi3EEENS4_18smem_ptr_flag_bitsILi8EEENSU_INS5_IJNSA_ILi8EEESI_EEENS5_IJSI_SB_EEEEEEEvNS4_8identityENS4_13SM90_TMA_LOADES1C_vS1D_EENS_8epilogue10collective6detail29Sm90TmaWarpSpecializedAdapterINS1H_15DefaultEpilogueISK_SL_SL_NS1G_6thread17LinearCombinationISK_Li1EffLNS1L_9ScaleType4KindE0ELNS_15FloatRoundStyleE2ESK_EENS1_15EpilogueDefaultEEEEEvvEEEEvNT_6ParamsE:
	.zero		1664


//--------------------- SYMBOLS --------------------------

	.type		.nv.reservedSmem.offset0,@object
	.size		.nv.reservedSmem.offset0,0x4
